// auto-generated by cutlass_sweep.gemm — config: {"arch": "sm_100", "cluster_m": 1, "cluster_n": 1, "dtype": "int8", "dtype_b": "int8", "layout": "nt", "stages": 3, "tile_k": 128, "tile_m": 128, "tile_n": 64}
#include "cutlass/cutlass.h"
#include "cutlass/gemm/collective/collective_builder.hpp"
#include "cutlass/gemm/device/gemm_universal_adapter.h"
#include "cutlass/gemm/kernel/gemm_universal.hpp"
#include "cutlass/epilogue/collective/collective_builder.hpp"

using ElemA = int8_t;
using ElemB = int8_t;
using ElemCD = int8_t;
using Acc  = int32_t;
using TileShape    = cute::Shape<cute::_128, cute::_64, cute::_128>;
using ClusterShape = cute::Shape<cute::_1, cute::_1, cute::_1>;

using CollectiveEpilogue = typename cutlass::epilogue::collective::CollectiveBuilder<
    cutlass::arch::Sm100, cutlass::arch::OpClassTensorOp,
    TileShape, ClusterShape,
    cutlass::epilogue::collective::EpilogueTileAuto,
    Acc, Acc,
    ElemCD, cutlass::layout::RowMajor, 128 / cutlass::sizeof_bits<ElemCD>::value,
    ElemCD, cutlass::layout::RowMajor, 128 / cutlass::sizeof_bits<ElemCD>::value,
    cutlass::epilogue::collective::EpilogueScheduleAuto
  >::CollectiveOp;

using CollectiveMainloop = typename cutlass::gemm::collective::CollectiveBuilder<
    cutlass::arch::Sm100, cutlass::arch::OpClassTensorOp,
    ElemA, cutlass::layout::RowMajor, 128 / cutlass::sizeof_bits<ElemA>::value,
    ElemB, cutlass::layout::ColumnMajor, 128 / cutlass::sizeof_bits<ElemB>::value,
    Acc,
    TileShape, ClusterShape,
    cutlass::gemm::collective::StageCount<3>,
    cutlass::gemm::collective::KernelScheduleAuto
  >::CollectiveOp;

using GemmKernel = cutlass::gemm::kernel::GemmUniversal<
    cute::Shape<int,int,int,int>,
    CollectiveMainloop,
    CollectiveEpilogue
>;
using Gemm = cutlass::gemm::device::GemmUniversalAdapter<GemmKernel>;

// Force the device kernel symbol into the cubin without needing a host main.
auto* _anchor = &cutlass::device_kernel<GemmKernel>;


// ===== COMPILED SASS (sm_100a) =====

	.target	sm_100a

	.elftype	@"ET_EXEC"


//--------------------- .note.nv.tkinfo           --------------------------
	.section	.note.nv.tkinfo,"",@"SHT_NOTE"
	.sectionflags	@"SHF_NOTE_NV_TKINFO"
	.tkinfo
        /*0018*/ 	.word	0x00000002
        /*0030*/ 	.string	""
        /*0030*/ 	.string	"ptxas"
        /*0030*/ 	.string	"Cuda compilation tools, release 13.0, V13.0.88"
        /*0030*/ 	.string	"Build cuda_13.0.r13.0/compiler.36424714_0"
        /*0030*/ 	.string	"-arch sm_100a -m 64 "



//--------------------- .note.nv.cuinfo           --------------------------
	.section	.note.nv.cuinfo,"",@"SHT_NOTE"
	.sectionflags	@"SHF_NOTE_NV_CUINFO"
        /*0018*/ 	.short	0x0002
        /*001a*/ 	.short	0x0064
        /*001c*/ 	.short	0x0082
	.zero		2


//--------------------- .nv.info                  --------------------------
	.section	.nv.info,"",@"SHT_CUDA_INFO"
	.align	4


	//----- nvinfo : EIATTR_REGCOUNT
	.align		4
        /*0000*/ 	.byte	0x04, 0x2f
        /*0002*/ 	.short	(.L_19 - .L_18)
	.align		4
.L_18:
        /*0004*/ 	.word	index@(_ZN7cutlass13device_kernelINS_4gemm6kernel13GemmUniversalIN4cute5tupleIJiiiiEEENS1_10collective13CollectiveMmaINS1_35MainloopSm100TmaUmmaWarpSpecializedILi3ELi2ELi4ENS5_IJNS4_1CILi1EEESB_SB_EEEEENS5_IJNSA_ILi128EEENSA_ILi64EEESE_EEEaNS5_IJlSB_lEEEaSH_NS4_8TiledMMAINS4_8MMA_AtomIJNS4_15SM100_MMA_S8_SSIaaiLi128ELi64ELNS4_4UMMA5MajorE0ELSM_0ELNSL_8SaturateE0EEEEEENS4_6LayoutISC_NS5_IJNSA_ILi0EEESR_SR_EEEEENS5_IJNS4_10UnderscoreESU_SU_EEEEENS4_13SM90_TMA_LOADENS4_14ComposedLayoutINS4_7SwizzleILi3ELi4ELi3EEENS4_18smem_ptr_flag_bitsILi8EEENSQ_INS5_IJNSA_ILi8EEESE_EEENS5_IJSE_SB_EEEEEEEvNS4_8identityESX_S17_vS18_EENS_8epilogue10collective18CollectiveEpilogueINS1A_23Sm100TmaWarpSpecializedILi1ELi1ELi64ELb0ELb0EEEJSG_NS5_IJNSQ_ISE_SB_EENSQ_ISF_SB_EEEEEaSH_aSH_NS1A_6fusion15FusionCallbacksIS1E_NS1I_17LinearCombinationIaiaiLNS_15FloatRoundStyleE2EEESG_S1H_JEEENS4_5SM1004TMEM4LOAD26SM100_TMEM_LOAD_32dp32b64xESX_NSY_INSZ_ILi2ELi4ELi3EEES12_NSQ_INS5_IJS13_SF_EEENS5_IJSF_SB_EEEEEEENS4_39AutoVectorizingCopyWithAssumedAlignmentILi128EEENS4_14SM90_TMA_STOREES1W_S1Y_S1Y_EEEvvEEEEvNT_6ParamsE)
        /*0008*/ 	.word	0x000000c6


	//----- nvinfo : EIATTR_FRAME_SIZE
	.align		4
.L_19:
        /*000c*/ 	.byte	0x04, 0x11
        /*000e*/ 	.short	(.L_21 - .L_20)
	.align		4
.L_20:
        /*0010*/ 	.word	index@($__internal_2_$__cuda_sm10x_tcgen05_guardrail_trap_unallocated_columns_being_dealloced)
        /*0014*/ 	.word	0x00000000


	//----- nvinfo : EIATTR_FRAME_SIZE
	.align		4
.L_21:
        /*0018*/ 	.byte	0x04, 0x11
        /*001a*/ 	.short	(.L_23 - .L_22)
	.align		4
.L_22:
        /*001c*/ 	.word	index@($__internal_1_$__cuda_sm10x_tcgen05_guardrail_trap_phase_invalid_during_alloc)
        /*0020*/ 	.word	0x00000000


	//----- nvinfo : EIATTR_FRAME_SIZE
	.align		4
.L_23:
        /*0024*/ 	.byte	0x04, 0x11
        /*0026*/ 	.short	(.L_25 - .L_24)
	.align		4
.L_24:
        /*0028*/ 	.word	index@($__internal_0_$__cuda_sm10x_tcgen05_guardrail_trap_col_being_dealloced_not_returned_by_alloc)
        /*002c*/ 	.word	0x00000000


	//----- nvinfo : EIATTR_FRAME_SIZE
	.align		4
.L_25:
        /*0030*/ 	.byte	0x04, 0x11
        /*0032*/ 	.short	(.L_27 - .L_26)
	.align		4
.L_26:
        /*0034*/ 	.word	index@(_ZN7cutlass13device_kernelINS_4gemm6kernel13GemmUniversalIN4cute5tupleIJiiiiEEENS1_10collective13CollectiveMmaINS1_35MainloopSm100TmaUmmaWarpSpecializedILi3ELi2ELi4ENS5_IJNS4_1CILi1EEESB_SB_EEEEENS5_IJNSA_ILi128EEENSA_ILi64EEESE_EEEaNS5_IJlSB_lEEEaSH_NS4_8TiledMMAINS4_8MMA_AtomIJNS4_15SM100_MMA_S8_SSIaaiLi128ELi64ELNS4_4UMMA5MajorE0ELSM_0ELNSL_8SaturateE0EEEEEENS4_6LayoutISC_NS5_IJNSA_ILi0EEESR_SR_EEEEENS5_IJNS4_10UnderscoreESU_SU_EEEEENS4_13SM90_TMA_LOADENS4_14ComposedLayoutINS4_7SwizzleILi3ELi4ELi3EEENS4_18smem_ptr_flag_bitsILi8EEENSQ_INS5_IJNSA_ILi8EEESE_EEENS5_IJSE_SB_EEEEEEEvNS4_8identityESX_S17_vS18_EENS_8epilogue10collective18CollectiveEpilogueINS1A_23Sm100TmaWarpSpecializedILi1ELi1ELi64ELb0ELb0EEEJSG_NS5_IJNSQ_ISE_SB_EENSQ_ISF_SB_EEEEEaSH_aSH_NS1A_6fusion15FusionCallbacksIS1E_NS1I_17LinearCombinationIaiaiLNS_15FloatRoundStyleE2EEESG_S1H_JEEENS4_5SM1004TMEM4LOAD26SM100_TMEM_LOAD_32dp32b64xESX_NSY_INSZ_ILi2ELi4ELi3EEES12_NSQ_INS5_IJS13_SF_EEENS5_IJSF_SB_EEEEEEENS4_39AutoVectorizingCopyWithAssumedAlignmentILi128EEENS4_14SM90_TMA_STOREES1W_S1Y_S1Y_EEEvvEEEEvNT_6ParamsE)
        /*0038*/ 	.word	0x00000000


	//----- nvinfo : EIATTR_MIN_STACK_SIZE
	.align		4
.L_27:
        /*003c*/ 	.byte	0x04, 0x12
        /*003e*/ 	.short	(.L_29 - .L_28)
	.align		4
.L_28:
        /*0040*/ 	.word	index@(_ZN7cutlass13device_kernelINS_4gemm6kernel13GemmUniversalIN4cute5tupleIJiiiiEEENS1_10collective13CollectiveMmaINS1_35MainloopSm100TmaUmmaWarpSpecializedILi3ELi2ELi4ENS5_IJNS4_1CILi1EEESB_SB_EEEEENS5_IJNSA_ILi128EEENSA_ILi64EEESE_EEEaNS5_IJlSB_lEEEaSH_NS4_8TiledMMAINS4_8MMA_AtomIJNS4_15SM100_MMA_S8_SSIaaiLi128ELi64ELNS4_4UMMA5MajorE0ELSM_0ELNSL_8SaturateE0EEEEEENS4_6LayoutISC_NS5_IJNSA_ILi0EEESR_SR_EEEEENS5_IJNS4_10UnderscoreESU_SU_EEEEENS4_13SM90_TMA_LOADENS4_14ComposedLayoutINS4_7SwizzleILi3ELi4ELi3EEENS4_18smem_ptr_flag_bitsILi8EEENSQ_INS5_IJNSA_ILi8EEESE_EEENS5_IJSE_SB_EEEEEEEvNS4_8identityESX_S17_vS18_EENS_8epilogue10collective18CollectiveEpilogueINS1A_23Sm100TmaWarpSpecializedILi1ELi1ELi64ELb0ELb0EEEJSG_NS5_IJNSQ_ISE_SB_EENSQ_ISF_SB_EEEEEaSH_aSH_NS1A_6fusion15FusionCallbacksIS1E_NS1I_17LinearCombinationIaiaiLNS_15FloatRoundStyleE2EEESG_S1H_JEEENS4_5SM1004TMEM4LOAD26SM100_TMEM_LOAD_32dp32b64xESX_NSY_INSZ_ILi2ELi4ELi3EEES12_NSQ_INS5_IJS13_SF_EEENS5_IJSF_SB_EEEEEEENS4_39AutoVectorizingCopyWithAssumedAlignmentILi128EEENS4_14SM90_TMA_STOREES1W_S1Y_S1Y_EEEvvEEEEvNT_6ParamsE)
        /*0044*/ 	.word	0x00000000
.L_29:


//--------------------- .nv.compat                --------------------------
	.section	.nv.compat,"",@"SHT_CUDA_COMPAT_INFO"
	.align	4
        /*0000*/ 	.byte	0x02, 0x09, 0x01, 0x00, 0x02, 0x02, 0x03, 0x00, 0x02, 0x05, 0x06, 0x00, 0x03, 0x07, 0x01, 0x01
        /*0010*/ 	.byte	0x02, 0x03, 0x01, 0x00, 0x02, 0x06, 0x01, 0x00, 0x04, 0x0b, 0x08, 0x00, 0x01, 0x00, 0x00, 0x00
        /*0020*/ 	.byte	0x00, 0x00, 0x00, 0x00


//--------------------- .nv.info._ZN7cutlass13device_kernelINS_4gemm6kernel13GemmUniversalIN4cute5tupleIJiiiiEEENS1_10collective13CollectiveMmaINS1_35MainloopSm100TmaUmmaWarpSpecializedILi3ELi2ELi4ENS5_IJNS4_1CILi1EEESB_SB_EEEEENS5_IJNSA_ILi128EEENSA_ILi64EEESE_EEEaNS5_IJlSB_lEEEaSH_NS4_8TiledMMAINS4_8MMA_AtomIJNS4_15SM100_MMA_S8_SSIaaiLi128ELi64ELNS4_4UMMA5MajorE0ELSM_0ELNSL_8SaturateE0EEEEEENS4_6LayoutISC_NS5_IJNSA_ILi0EEESR_SR_EEEEENS5_IJNS4_10UnderscoreESU_SU_EEEEENS4_13SM90_TMA_LOADENS4_14ComposedLayoutINS4_7SwizzleILi3ELi4ELi3EEENS4_18smem_ptr_flag_bitsILi8EEENSQ_INS5_IJNSA_ILi8EEESE_EEENS5_IJSE_SB_EEEEEEEvNS4_8identityESX_S17_vS18_EENS_8epilogue10collective18CollectiveEpilogueINS1A_23Sm100TmaWarpSpecializedILi1ELi1ELi64ELb0ELb0EEEJSG_NS5_IJNSQ_ISE_SB_EENSQ_ISF_SB_EEEEEaSH_aSH_NS1A_6fusion15FusionCallbacksIS1E_NS1I_17LinearCombinationIaiaiLNS_15FloatRoundStyleE2EEESG_S1H_JEEENS4_5SM1004TMEM4LOAD26SM100_TMEM_LOAD_32dp32b64xESX_NSY_INSZ_ILi2ELi4ELi3EEES12_NSQ_INS5_IJS13_SF_EEENS5_IJSF_SB_EEEEEEENS4_39AutoVectorizingCopyWithAssumedAlignmentILi128EEENS4_14SM90_TMA_STOREES1W_S1Y_S1Y_EEEvvEEEEvNT_6ParamsE --------------------------
	.section	.nv.info._ZN7cutlass13device_kernelINS_4gemm6kernel13GemmUniversalIN4cute5tupleIJiiiiEEENS1_10collective13CollectiveMmaINS1_35MainloopSm100TmaUmmaWarpSpecializedILi3ELi2ELi4ENS5_IJNS4_1CILi1EEESB_SB_EEEEENS5_IJNSA_ILi128EEENSA_ILi64EEESE_EEEaNS5_IJlSB_lEEEaSH_NS4_8TiledMMAINS4_8MMA_AtomIJNS4_15SM100_MMA_S8_SSIaaiLi128ELi64ELNS4_4UMMA5MajorE0ELSM_0ELNSL_8SaturateE0EEEEEENS4_6LayoutISC_NS5_IJNSA_ILi0EEESR_SR_EEEEENS5_IJNS4_10UnderscoreESU_SU_EEEEENS4_13SM90_TMA_LOADENS4_14ComposedLayoutINS4_7SwizzleILi3ELi4ELi3EEENS4_18smem_ptr_flag_bitsILi8EEENSQ_INS5_IJNSA_ILi8EEESE_EEENS5_IJSE_SB_EEEEEEEvNS4_8identityESX_S17_vS18_EENS_8epilogue10collective18CollectiveEpilogueINS1A_23Sm100TmaWarpSpecializedILi1ELi1ELi64ELb0ELb0EEEJSG_NS5_IJNSQ_ISE_SB_EENSQ_ISF_SB_EEEEEaSH_aSH_NS1A_6fusion15FusionCallbacksIS1E_NS1I_17LinearCombinationIaiaiLNS_15FloatRoundStyleE2EEESG_S1H_JEEENS4_5SM1004TMEM4LOAD26SM100_TMEM_LOAD_32dp32b64xESX_NSY_INSZ_ILi2ELi4ELi3EEES12_NSQ_INS5_IJS13_SF_EEENS5_IJSF_SB_EEEEEEENS4_39AutoVectorizingCopyWithAssumedAlignmentILi128EEENS4_14SM90_TMA_STOREES1W_S1Y_S1Y_EEEvvEEEEvNT_6ParamsE,"",@"SHT_CUDA_INFO"
	.sectionflags	@""
	.align	4


	//----- nvinfo : EIATTR_CUDA_API_VERSION
	.align		4
        /*0000*/ 	.byte	0x04, 0x37
        /*0002*/ 	.short	(.L_31 - .L_30)
.L_30:
        /*0004*/ 	.word	0x00000082


	//----- nvinfo : EIATTR_KPARAM_INFO
	.align		4
.L_31:
        /*0008*/ 	.byte	0x04, 0x17
        /*000a*/ 	.short	(.L_33 - .L_32)
.L_32:
        /*000c*/ 	.word	0x00000000
        /*0010*/ 	.short	0x0000
        /*0012*/ 	.short	0x0000
        /*0014*/ 	.byte	0x00, 0xf0, 0x01, 0x20


	//----- nvinfo : EIATTR_AT_ENTRY_FRAGMENTS
	.align		4
.L_33:
        /*0018*/ 	.byte	0x04, 0x4f
        /*001a*/ 	.short	(.L_35 - .L_34)


	//   ....[0]....
.L_34:
        /*001c*/ 	.word	0x00000006


	//----- nvinfo : EIATTR_RESERVED_SMEM_USED
	.align		4
.L_35:
        /*0020*/ 	.byte	0x01, 0x41
	.zero		2


	//----- nvinfo : EIATTR_SPARSE_MMA_MASK
	.align		4
        /*0024*/ 	.byte	0x03, 0x50
        /*0026*/ 	.short	0x0000


	//----- nvinfo : EIATTR_TCGEN05_1CTA_USED
	.align		4
        /*0028*/ 	.byte	0x01, 0x51
	.zero		2


	//----- nvinfo : EIATTR_MAXREG_COUNT
	.align		4
        /*002c*/ 	.byte	0x03, 0x1b
        /*002e*/ 	.short	0x00ff


	//----- nvinfo : EIATTR_NUM_BARRIERS
	.align		4
        /*0030*/ 	.byte	0x02, 0x4c
        /*0032*/ 	.byte	0x07
	.zero		1


	//----- nvinfo : EIATTR_EXTERNS
	.align		4
        /*0034*/ 	.byte	0x04, 0x0f
        /*0036*/ 	.short	(.L_37 - .L_36)


	//   ....[0]....
	.align		4
.L_36:
        /*0038*/ 	.word	index@(__assertfail)


	//----- nvinfo : EIATTR_MERCURY_ISA_VERSION
	.align		4
.L_37:
        /*003c*/ 	.byte	0x03, 0x5f
        /*003e*/ 	.short	0x0101


	//----- nvinfo : EIATTR_INT_WARP_WIDE_INSTR_OFFSETS
	.align		4
        /*0040*/ 	.byte	0x04, 0x31
        /*0042*/ 	.short	(.L_39 - .L_38)


	//   ....[0]....
.L_38:
        /*0044*/ 	.word	0x00001d70


	//   ....[1]....
        /*0048*/ 	.word	0x00003730


	//   ....[2]....
        /*004c*/ 	.word	0x00003750


	//   ....[3]....
        /*0050*/ 	.word	0x00003780


	//   ....[4]....
        /*0054*/ 	.word	0x00004190


	//   ....[5]....
        /*0058*/ 	.word	0x00004280


	//----- nvinfo : EIATTR_COOP_GROUP_MASK_REGIDS
	.align		4
.L_39:
        /*005c*/ 	.byte	0x04, 0x29
        /*005e*/ 	.short	(.L_41 - .L_40)


	//   ....[0]....
.L_40:
        /*0060*/ 	.word	0xffffffff


	//   ....[1]....
        /*0064*/ 	.word	0xffffffff


	//   ....[2]....
        /*0068*/ 	.word	0xffffffff


	//   ....[3]....
        /*006c*/ 	.word	0xffffffff


	//   ....[4]....
        /*0070*/ 	.word	0xffffffff


	//   ....[5]....
        /*0074*/ 	.word	0xffffffff


	//   ....[6]....
        /*0078*/ 	.word	0xffffffff


	//   ....[7]....
        /*007c*/ 	.word	0xffffffff


	//   ....[8]....
        /*0080*/ 	.word	0xffffffff


	//   ....[9]....
        /*0084*/ 	.word	0xffffffff


	//   ....[10]....
        /*0088*/ 	.word	0xffffffff


	//   ....[11]....
        /*008c*/ 	.word	0xffffffff


	//   ....[12]....
        /*0090*/ 	.word	0xffffffff


	//----- nvinfo : EIATTR_COOP_GROUP_INSTR_OFFSETS
	.align		4
.L_41:
        /*0094*/ 	.byte	0x04, 0x28
        /*0096*/ 	.short	(.L_43 - .L_42)


	//   ....[0]....
.L_42:
        /*0098*/ 	.word	0x00000090


	//   ....[1]....
        /*009c*/ 	.word	0x000004d0


	//   ....[2]....
        /*00a0*/ 	.word	0x00000620


	//   ....[3]....
        /*00a4*/ 	.word	0x00000760


	//   ....[4]....
        /*00a8*/ 	.word	0x00000860


	//   ....[5]....
        /*00ac*/ 	.word	0x000009d0


	//   ....[6]....
        /*00b0*/ 	.word	0x00000b70


	//   ....[7]....
        /*00b4*/ 	.word	0x00001c50


	//   ....[8]....
        /*00b8*/ 	.word	0x000029a0


	//   ....[9]....
        /*00bc*/ 	.word	0x00002bb0


	//   ....[10]....
        /*00c0*/ 	.word	0x00002be0


	//   ....[11]....
        /*00c4*/ 	.word	0x00003610


	//   ....[12]....
        /*00c8*/ 	.word	0x00003840


	//----- nvinfo : EIATTR_VRC_CTA_INIT_COUNT
	.align		4
.L_43:
        /*00cc*/ 	.byte	0x02, 0x4a
        /*00ce*/ 	.byte	0x80
	.zero		1


	//----- nvinfo : EIATTR_SYSCALL_OFFSETS
	.align		4
        /*00d0*/ 	.byte	0x04, 0x46
        /*00d2*/ 	.short	(.L_45 - .L_44)


	//   ....[0]....
.L_44:
        /*00d4*/ 	.word	0x00004cb0


	//   ....[1]....
        /*00d8*/ 	.word	0x00004df0


	//   ....[2]....
        /*00dc*/ 	.word	0x00005590


	//----- nvinfo : EIATTR_MBARRIER_INSTR_OFFSETS
	.align		4
.L_45:
        /*00e0*/ 	.byte	0x04, 0x39
        /*00e2*/ 	.short	(.L_47 - .L_46)


	//   ....[0]....
.L_46:
        /*00e4*/ 	.word	0x000005b0
        /*00e8*/ 	.word	0x000000ff
        /*00ec*/ 	.word	0x00000000
        /*00f0*/ 	.short	0x0100
        /*00f2*/ 	.byte	0x05
	.zero		1


	//   ....[1]....
        /*00f4*/ 	.word	0x000005c0
        /*00f8*/ 	.word	0x000000ff
        /*00fc*/ 	.word	0x00000018
        /*0100*/ 	.short	0x0100
        /*0102*/ 	.byte	0x05
	.zero		1


	//   ....[2]....
        /*0104*/ 	.word	0x000005d0
        /*0108*/ 	.word	0x000000ff
        /*010c*/ 	.word	0x00000008
        /*0110*/ 	.short	0x0100
        /*0112*/ 	.byte	0x05
	.zero		1


	//   ....[3]....
        /*0114*/ 	.word	0x000005e0
        /*0118*/ 	.word	0x000000ff
        /*011c*/ 	.word	0x00000020
        /*0120*/ 	.short	0x0100
        /*0122*/ 	.byte	0x05
	.zero		1


	//   ....[4]....
        /*0124*/ 	.word	0x000005f0
        /*0128*/ 	.word	0x000000ff
        /*012c*/ 	.word	0x00000010
        /*0130*/ 	.short	0x0100
        /*0132*/ 	.byte	0x05
	.zero		1


	//   ....[5]....
        /*0134*/ 	.word	0x00000600
        /*0138*/ 	.word	0x000000ff
        /*013c*/ 	.word	0x00000028
        /*0140*/ 	.short	0x0100
        /*0142*/ 	.byte	0x05
	.zero		1


	//   ....[6]....
        /*0144*/ 	.word	0x00000730
        /*0148*/ 	.word	0x000000ff
        /*014c*/ 	.word	0x00000030
        /*0150*/ 	.short	0x0100
        /*0152*/ 	.byte	0x06
	.zero		1


	//   ....[7]....
        /*0154*/ 	.word	0x00000740
        /*0158*/ 	.word	0x000000ff
        /*015c*/ 	.word	0x00000038
        /*0160*/ 	.short	0x0100
        /*0162*/ 	.byte	0x06
	.zero		1


	//   ....[8]....
        /*0164*/ 	.word	0x00000830
        /*0168*/ 	.word	0x000000ff
        /*016c*/ 	.word	0x00000040
        /*0170*/ 	.short	0x0100
        /*0172*/ 	.byte	0x05
	.zero		1


	//   ....[9]....
        /*0174*/ 	.word	0x00000840
        /*0178*/ 	.word	0x000000ff
        /*017c*/ 	.word	0x00000048
        /*0180*/ 	.short	0x0100
        /*0182*/ 	.byte	0x05
	.zero		1


	//   ....[10]....
        /*0184*/ 	.word	0x00000980
        /*0188*/ 	.word	0x000000ff
        /*018c*/ 	.word	0x00000050
        /*0190*/ 	.short	0x0100
        /*0192*/ 	.byte	0x05
	.zero		1


	//   ....[11]....
        /*0194*/ 	.word	0x00000990
        /*0198*/ 	.word	0x000000ff
        /*019c*/ 	.word	0x00000060
        /*01a0*/ 	.short	0x0100
        /*01a2*/ 	.byte	0x05
	.zero		1


	//   ....[12]....
        /*01a4*/ 	.word	0x000009a0
        /*01a8*/ 	.word	0x000000ff
        /*01ac*/ 	.word	0x00000058
        /*01b0*/ 	.short	0x0100
        /*01b2*/ 	.byte	0x05
	.zero		1


	//   ....[13]....
        /*01b4*/ 	.word	0x000009b0
        /*01b8*/ 	.word	0x000000ff
        /*01bc*/ 	.word	0x00000068
        /*01c0*/ 	.short	0x0100
        /*01c2*/ 	.byte	0x05
	.zero		1


	//   ....[14]....
        /*01c4*/ 	.word	0x00000ae0
        /*01c8*/ 	.word	0x000000ff
        /*01cc*/ 	.word	0x00000070
        /*01d0*/ 	.short	0x0100
        /*01d2*/ 	.byte	0x06
	.zero		1


	//   ....[15]....
        /*01d4*/ 	.word	0x00000af0
        /*01d8*/ 	.word	0x000000ff
        /*01dc*/ 	.word	0x00000090
        /*01e0*/ 	.short	0x0100
        /*01e2*/ 	.byte	0x06
	.zero		1


	//   ....[16]....
        /*01e4*/ 	.word	0x00000b00
        /*01e8*/ 	.word	0x000000ff
        /*01ec*/ 	.word	0x00000078
        /*01f0*/ 	.short	0x0100
        /*01f2*/ 	.byte	0x06
	.zero		1


	//   ....[17]....
        /*01f4*/ 	.word	0x00000b10
        /*01f8*/ 	.word	0x000000ff
        /*01fc*/ 	.word	0x00000098
        /*0200*/ 	.short	0x0100
        /*0202*/ 	.byte	0x06
	.zero		1


	//   ....[18]....
        /*0204*/ 	.word	0x00000b20
        /*0208*/ 	.word	0x000000ff
        /*020c*/ 	.word	0x00000080
        /*0210*/ 	.short	0x0100
        /*0212*/ 	.byte	0x06
	.zero		1


	//   ....[19]....
        /*0214*/ 	.word	0x00000b30
        /*0218*/ 	.word	0x000000ff
        /*021c*/ 	.word	0x000000a0
        /*0220*/ 	.short	0x0100
        /*0222*/ 	.byte	0x06
	.zero		1


	//   ....[20]....
        /*0224*/ 	.word	0x00000b40
        /*0228*/ 	.word	0x000000ff
        /*022c*/ 	.word	0x00000088
        /*0230*/ 	.short	0x0100
        /*0232*/ 	.byte	0x06
	.zero		1


	//   ....[21]....
        /*0234*/ 	.word	0x00000b50
        /*0238*/ 	.word	0x000000ff
        /*023c*/ 	.word	0x000000a8
        /*0240*/ 	.short	0x0100
        /*0242*/ 	.byte	0x06
	.zero		1


	//   ....[22]....
        /*0244*/ 	.word	0x00000c40
        /*0248*/ 	.word	0x000000ff
        /*024c*/ 	.word	0x000000b0
        /*0250*/ 	.short	0x0100
        /*0252*/ 	.byte	0x05
	.zero		1


	//   ....[23]....
        /*0254*/ 	.word	0x00000c50
        /*0258*/ 	.word	0x000000ff
        /*025c*/ 	.word	0x000000c0
        /*0260*/ 	.short	0x0100
        /*0262*/ 	.byte	0x05
	.zero		1


	//   ....[24]....
        /*0264*/ 	.word	0x00000c60
        /*0268*/ 	.word	0x000000ff
        /*026c*/ 	.word	0x000000b8
        /*0270*/ 	.short	0x0100
        /*0272*/ 	.byte	0x05
	.zero		1


	//   ....[25]....
        /*0274*/ 	.word	0x00000c70
        /*0278*/ 	.word	0x000000ff
        /*027c*/ 	.word	0x000000c8
        /*0280*/ 	.short	0x0100
        /*0282*/ 	.byte	0x05
	.zero		1


	//   ....[26]....
        /*0284*/ 	.word	0x00001550
        /*0288*/ 	.word	0x00000003
        /*028c*/ 	.word	0x000000c0
        /*0290*/ 	.short	0x010a
        /*0292*/ 	.byte	0xff
	.zero		1


	//   ....[27]....
        /*0294*/ 	.word	0x00001580
        /*0298*/ 	.word	0x00000003
        /*029c*/ 	.word	0x000000b0
        /*02a0*/ 	.short	0x0101
        /*02a2*/ 	.byte	0xff
	.zero		1


	//   ....[28]....
        /*02a4*/ 	.word	0x00001650
        /*02a8*/ 	.word	0x000000ff
        /*02ac*/ 	.word	0x00000018
        /*02b0*/ 	.short	0x010a
        /*02b2*/ 	.byte	0x08
	.zero		1


	//   ....[29]....
        /*02b4*/ 	.word	0x000016f0
        /*02b8*/ 	.word	0x000000ff
        /*02bc*/ 	.word	0x00000018
        /*02c0*/ 	.short	0x010a
        /*02c2*/ 	.byte	0x21
	.zero		1


	//   ....[30]....
        /*02c4*/ 	.word	0x00001840
        /*02c8*/ 	.word	0x000000ff
        /*02cc*/ 	.word	0x00000018
        /*02d0*/ 	.short	0x010a
        /*02d2*/ 	.byte	0x08
	.zero		1


	//   ....[31]....
        /*02d4*/ 	.word	0x00001950
        /*02d8*/ 	.word	0x000000ff
        /*02dc*/ 	.word	0x00000048
        /*02e0*/ 	.short	0x0101
        /*02e2*/ 	.byte	0x04
	.zero		1


	//   ....[32]....
        /*02e4*/ 	.word	0x00001970
        /*02e8*/ 	.word	0x000000ff
        /*02ec*/ 	.word	0x00000018
        /*02f0*/ 	.short	0x010a
        /*02f2*/ 	.byte	0x08
	.zero		1


	//   ....[33]....
        /*02f4*/ 	.word	0x000019f0
        /*02f8*/ 	.word	0x000000ff
        /*02fc*/ 	.word	0x00000018
        /*0300*/ 	.short	0x010a
        /*0302*/ 	.byte	0x11
	.zero		1


	//   ....[34]....
        /*0304*/ 	.word	0x00001b40
        /*0308*/ 	.word	0x000000ff
        /*030c*/ 	.word	0x00000018
        /*0310*/ 	.short	0x010a
        /*0312*/ 	.byte	0x08
	.zero		1


	//   ....[35]....
        /*0314*/ 	.word	0x00001c80
        /*0318*/ 	.word	0x00000002
        /*031c*/ 	.word	0x00000050
        /*0320*/ 	.short	0x010a
        /*0322*/ 	.byte	0xff
	.zero		1


	//   ....[36]....
        /*0324*/ 	.word	0x00001d40
        /*0328*/ 	.word	0x00000002
        /*032c*/ 	.word	0x00000000
        /*0330*/ 	.short	0x0101
        /*0332*/ 	.byte	0xff
	.zero		1


	//   ....[37]....
        /*0334*/ 	.word	0x000022a0
        /*0338*/ 	.word	0x000000ff
        /*033c*/ 	.word	0x00000000
        /*0340*/ 	.short	0x010a
        /*0342*/ 	.byte	0x05
	.zero		1


	//   ....[38]....
        /*0344*/ 	.word	0x00002330
        /*0348*/ 	.word	0x000000ff
        /*034c*/ 	.word	0x00000000
        /*0350*/ 	.short	0x010a
        /*0352*/ 	.byte	0x05
	.zero		1


	//   ....[39]....
        /*0354*/ 	.word	0x000023d0
        /*0358*/ 	.word	0x00000000
        /*035c*/ 	.word	0x00000000
        /*0360*/ 	.short	0x010a
        /*0362*/ 	.byte	0xff
	.zero		1


	//   ....[40]....
        /*0364*/ 	.word	0x000024f0
        /*0368*/ 	.word	0x00000000
        /*036c*/ 	.word	0x000000b0
        /*0370*/ 	.short	0x010a
        /*0372*/ 	.byte	0xff
	.zero		1


	//   ....[41]....
        /*0374*/ 	.word	0x00002550
        /*0378*/ 	.word	0x00000004
        /*037c*/ 	.word	0x00000000
        /*0380*/ 	.short	0x0101
        /*0382*/ 	.byte	0xff
	.zero		1


	//   ....[42]....
        /*0384*/ 	.word	0x00002570
        /*0388*/ 	.word	0x000000ff
        /*038c*/ 	.word	0x00000060
        /*0390*/ 	.short	0x010a
        /*0392*/ 	.byte	0x05
	.zero		1


	//   ....[43]....
        /*0394*/ 	.word	0x00002690
        /*0398*/ 	.word	0x00000000
        /*039c*/ 	.word	0x00000050
        /*03a0*/ 	.short	0x010a
        /*03a2*/ 	.byte	0xff
	.zero		1


	//   ....[44]....
        /*03a4*/ 	.word	0x000027a0
        /*03a8*/ 	.word	0x00000000
        /*03ac*/ 	.word	0x00000000
        /*03b0*/ 	.short	0x0101
        /*03b2*/ 	.byte	0xff
	.zero		1


	//   ....[45]....
        /*03b4*/ 	.word	0x00002830
        /*03b8*/ 	.word	0x000000ff
        /*03bc*/ 	.word	0x00000060
        /*03c0*/ 	.short	0x0106
        /*03c2*/ 	.byte	0x05
	.zero		1


	//   ....[46]....
        /*03c4*/ 	.word	0x00002850
        /*03c8*/ 	.word	0x000000ff
        /*03cc*/ 	.word	0x00000060
        /*03d0*/ 	.short	0x010a
        /*03d2*/ 	.byte	0x05
	.zero		1


	//   ....[47]....
        /*03d4*/ 	.word	0x000028e0
        /*03d8*/ 	.word	0x000000ff
        /*03dc*/ 	.word	0x00000060
        /*03e0*/ 	.short	0x0106
        /*03e2*/ 	.byte	0x04
	.zero		1


	//   ....[48]....
        /*03e4*/ 	.word	0x00002920
        /*03e8*/ 	.word	0x00000000
        /*03ec*/ 	.word	0x00000060
        /*03f0*/ 	.short	0x010a
        /*03f2*/ 	.byte	0xff
	.zero		1


	//   ....[49]....
        /*03f4*/ 	.word	0x00002e60
        /*03f8*/ 	.word	0x00000000
        /*03fc*/ 	.word	0x00000050
        /*0400*/ 	.short	0x010a
        /*0402*/ 	.byte	0xff
	.zero		1


	//   ....[50]....
        /*0404*/ 	.word	0x00002f70
        /*0408*/ 	.word	0x00000003
        /*040c*/ 	.word	0x00000000
        /*0410*/ 	.short	0x0101
        /*0412*/ 	.byte	0xff
	.zero		1


	//   ....[51]....
        /*0414*/ 	.word	0x00002f80
        /*0418*/ 	.word	0x000000ff
        /*041c*/ 	.word	0x00000000
        /*0420*/ 	.short	0x010a
        /*0422*/ 	.byte	0x06
	.zero		1


	//   ....[52]....
        /*0424*/ 	.word	0x00002fa0
        /*0428*/ 	.word	0x000000ff
        /*042c*/ 	.word	0x00000090
        /*0430*/ 	.short	0x010a
        /*0432*/ 	.byte	0x07
	.zero		1


	//   ....[53]....
        /*0434*/ 	.word	0x00003070
        /*0438*/ 	.word	0x000000ff
        /*043c*/ 	.word	0x00000000
        /*0440*/ 	.short	0x010a
        /*0442*/ 	.byte	0x06
	.zero		1


	//   ....[54]....
        /*0444*/ 	.word	0x000031a0
        /*0448*/ 	.word	0x000000ff
        /*044c*/ 	.word	0x00000000
        /*0450*/ 	.short	0x010a
        /*0452*/ 	.byte	0x1a
	.zero		1


	//   ....[55]....
        /*0454*/ 	.word	0x00003440
        /*0458*/ 	.word	0x000000ff
        /*045c*/ 	.word	0x00000000
        /*0460*/ 	.short	0x010a
        /*0462*/ 	.byte	0x06
	.zero		1


	//   ....[56]....
        /*0464*/ 	.word	0x000034d0
        /*0468*/ 	.word	0x000000ff
        /*046c*/ 	.word	0x00000000
        /*0470*/ 	.short	0x010a
        /*0472*/ 	.byte	0x06
	.zero		1


	//   ....[57]....
        /*0474*/ 	.word	0x00003560
        /*0478*/ 	.word	0x000000ff
        /*047c*/ 	.word	0x00000000
        /*0480*/ 	.short	0x010a
        /*0482*/ 	.byte	0x06
	.zero		1


	//   ....[58]....
        /*0484*/ 	.word	0x000035f0
        /*0488*/ 	.word	0x000000ff
        /*048c*/ 	.word	0x00000000
        /*0490*/ 	.short	0x010a
        /*0492*/ 	.byte	0x07
	.zero		1


	//   ....[59]....
        /*0494*/ 	.word	0x00003a30
        /*0498*/ 	.word	0x00000000
        /*049c*/ 	.word	0x00000050
        /*04a0*/ 	.short	0x010a
        /*04a2*/ 	.byte	0xff
	.zero		1


	//   ....[60]....
        /*04a4*/ 	.word	0x00003b20
        /*04a8*/ 	.word	0x00000000
        /*04ac*/ 	.word	0x00000000
        /*04b0*/ 	.short	0x0101
        /*04b2*/ 	.byte	0xff
	.zero		1


	//   ....[61]....
        /*04b4*/ 	.word	0x00003e40
        /*04b8*/ 	.word	0x000000ff
        /*04bc*/ 	.word	0x00000048
        /*04c0*/ 	.short	0x010a
        /*04c2*/ 	.byte	0x06
	.zero		1


	//   ....[62]....
        /*04c4*/ 	.word	0x00003fc0
        /*04c8*/ 	.word	0x000000ff
        /*04cc*/ 	.word	0x00000038
        /*04d0*/ 	.short	0x010a
        /*04d2*/ 	.byte	0x06
	.zero		1


	//   ....[63]....
        /*04d4*/ 	.word	0x000042f0
        /*04d8*/ 	.word	0x000000ff
        /*04dc*/ 	.word	0x00000030
        /*04e0*/ 	.short	0x010b
        /*04e2*/ 	.byte	0x06
	.zero		1


	//   ....[64]....
        /*04e4*/ 	.word	0x00004310
        /*04e8*/ 	.word	0x000000ff
        /*04ec*/ 	.word	0x00000000
        /*04f0*/ 	.short	0x0101
        /*04f2*/ 	.byte	0x25
	.zero		1


	//   ....[65]....
        /*04f4*/ 	.word	0x00004350
        /*04f8*/ 	.word	0x00000000
        /*04fc*/ 	.word	0x00000038
        /*0500*/ 	.short	0x010a
        /*0502*/ 	.byte	0xff
	.zero		1


	//   ....[66]....
        /*0504*/ 	.word	0x000046c0
        /*0508*/ 	.word	0x00000000
        /*050c*/ 	.word	0x00000050
        /*0510*/ 	.short	0x010a
        /*0512*/ 	.byte	0xff
	.zero		1


	//   ....[67]....
        /*0514*/ 	.word	0x000047d0
        /*0518*/ 	.word	0x00000000
        /*051c*/ 	.word	0x00000000
        /*0520*/ 	.short	0x0101
        /*0522*/ 	.byte	0xff
	.zero		1


	//   ....[68]....
        /*0524*/ 	.word	0x00005170
        /*0528*/ 	.word	0x000000ff
        /*052c*/ 	.word	0x00000030
        /*0530*/ 	.short	0x010a
        /*0532*/ 	.byte	0x2b
	.zero		1


	//   ....[69]....
        /*0534*/ 	.word	0x00005180
        /*0538*/ 	.word	0x00000094
        /*053c*/ 	.word	0x00000070
        /*0540*/ 	.short	0x010a
        /*0542*/ 	.byte	0xff
	.zero		1


	//   ....[70]....
        /*0544*/ 	.word	0x00005310
        /*0548*/ 	.word	0x000000ff
        /*054c*/ 	.word	0x00000030
        /*0550*/ 	.short	0x010a
        /*0552*/ 	.byte	0x2b
	.zero		1


	//   ....[71]....
        /*0554*/ 	.word	0x00005410
        /*0558*/ 	.word	0x000000ff
        /*055c*/ 	.word	0x00000000
        /*0560*/ 	.short	0x0101
        /*0562*/ 	.byte	0x04
	.zero		1


	//   ....[72]....
        /*0564*/ 	.word	0x00005470
        /*0568*/ 	.word	0x00000094
        /*056c*/ 	.word	0x00000070
        /*0570*/ 	.short	0x010a
        /*0572*/ 	.byte	0xff
	.zero		1


	//   ....[73]....
        /*0574*/ 	.word	0x000057e0
        /*0578*/ 	.word	0x000000ff
        /*057c*/ 	.word	0x00000000
        /*0580*/ 	.short	0x0101
        /*0582*/ 	.byte	0x05
	.zero		1


	//   ....[74]....
        /*0584*/ 	.word	0x000069d0
        /*0588*/ 	.word	0x00000003
        /*058c*/ 	.word	0x000000c0
        /*0590*/ 	.short	0x010a
        /*0592*/ 	.byte	0xff
	.zero		1


	//   ....[75]....
        /*0594*/ 	.word	0x00006a30
        /*0598*/ 	.word	0x00000002
        /*059c*/ 	.word	0x00000018
        /*05a0*/ 	.short	0x010a
        /*05a2*/ 	.byte	0xff
	.zero		1


	//   ....[76]....
        /*05a4*/ 	.word	0x00006a90
        /*05a8*/ 	.word	0x00000002
        /*05ac*/ 	.word	0x00000018
        /*05b0*/ 	.short	0x010a
        /*05b2*/ 	.byte	0xff
	.zero		1


	//   ....[77]....
        /*05b4*/ 	.word	0x00006ae0
        /*05b8*/ 	.word	0x00000002
        /*05bc*/ 	.word	0x00000050
        /*05c0*/ 	.short	0x010a
        /*05c2*/ 	.byte	0xff
	.zero		1


	//   ....[78]....
        /*05c4*/ 	.word	0x00006b40
        /*05c8*/ 	.word	0x00000000
        /*05cc*/ 	.word	0x00000000
        /*05d0*/ 	.short	0x010a
        /*05d2*/ 	.byte	0xff
	.zero		1


	//   ....[79]....
        /*05d4*/ 	.word	0x00006ba0
        /*05d8*/ 	.word	0x00000000
        /*05dc*/ 	.word	0x00000000
        /*05e0*/ 	.short	0x010a
        /*05e2*/ 	.byte	0xff
	.zero		1


	//   ....[80]....
        /*05e4*/ 	.word	0x00006bf0
        /*05e8*/ 	.word	0x00000000
        /*05ec*/ 	.word	0x000000b0
        /*05f0*/ 	.short	0x010a
        /*05f2*/ 	.byte	0xff
	.zero		1


	//   ....[81]....
        /*05f4*/ 	.word	0x00006c50
        /*05f8*/ 	.word	0x00000000
        /*05fc*/ 	.word	0x00000060
        /*0600*/ 	.short	0x010a
        /*0602*/ 	.byte	0xff
	.zero		1


	//   ....[82]....
        /*0604*/ 	.word	0x00006ca0
        /*0608*/ 	.word	0x00000000
        /*060c*/ 	.word	0x00000050
        /*0610*/ 	.short	0x010a
        /*0612*/ 	.byte	0xff
	.zero		1


	//   ....[83]....
        /*0614*/ 	.word	0x00006d00
        /*0618*/ 	.word	0x00000000
        /*061c*/ 	.word	0x00000060
        /*0620*/ 	.short	0x010a
        /*0622*/ 	.byte	0xff
	.zero		1


	//   ....[84]....
        /*0624*/ 	.word	0x00006d50
        /*0628*/ 	.word	0x00000000
        /*062c*/ 	.word	0x00000050
        /*0630*/ 	.short	0x010a
        /*0632*/ 	.byte	0xff
	.zero		1


	//   ....[85]....
        /*0634*/ 	.word	0x00006db0
        /*0638*/ 	.word	0x00000003
        /*063c*/ 	.word	0x00000090
        /*0640*/ 	.short	0x010a
        /*0642*/ 	.byte	0xff
	.zero		1


	//   ....[86]....
        /*0644*/ 	.word	0x00006e10
        /*0648*/ 	.word	0x00000000
        /*064c*/ 	.word	0x00000000
        /*0650*/ 	.short	0x010a
        /*0652*/ 	.byte	0xff
	.zero		1


	//   ....[87]....
        /*0654*/ 	.word	0x00006e70
        /*0658*/ 	.word	0x00000000
        /*065c*/ 	.word	0x00000000
        /*0660*/ 	.short	0x010a
        /*0662*/ 	.byte	0xff
	.zero		1


	//   ....[88]....
        /*0664*/ 	.word	0x00006ed0
        /*0668*/ 	.word	0x00000000
        /*066c*/ 	.word	0x00000000
        /*0670*/ 	.short	0x010a
        /*0672*/ 	.byte	0xff
	.zero		1


	//   ....[89]....
        /*0674*/ 	.word	0x00006f30
        /*0678*/ 	.word	0x00000000
        /*067c*/ 	.word	0x00000000
        /*0680*/ 	.short	0x010a
        /*0682*/ 	.byte	0xff
	.zero		1


	//   ....[90]....
        /*0684*/ 	.word	0x00006f90
        /*0688*/ 	.word	0x00000000
        /*068c*/ 	.word	0x00000000
        /*0690*/ 	.short	0x010a
        /*0692*/ 	.byte	0xff
	.zero		1


	//   ....[91]....
        /*0694*/ 	.word	0x00006fe0
        /*0698*/ 	.word	0x00000000
        /*069c*/ 	.word	0x00000050
        /*06a0*/ 	.short	0x010a
        /*06a2*/ 	.byte	0xff
	.zero		1


	//   ....[92]....
        /*06a4*/ 	.word	0x00007040
        /*06a8*/ 	.word	0x00000000
        /*06ac*/ 	.word	0x00000048
        /*06b0*/ 	.short	0x010a
        /*06b2*/ 	.byte	0xff
	.zero		1


	//   ....[93]....
        /*06b4*/ 	.word	0x000070a0
        /*06b8*/ 	.word	0x00000003
        /*06bc*/ 	.word	0x00000038
        /*06c0*/ 	.short	0x010a
        /*06c2*/ 	.byte	0xff
	.zero		1


	//   ....[94]....
        /*06c4*/ 	.word	0x000070f0
        /*06c8*/ 	.word	0x00000000
        /*06cc*/ 	.word	0x00000050
        /*06d0*/ 	.short	0x010a
        /*06d2*/ 	.byte	0xff
	.zero		1


	//   ....[95]....
        /*06d4*/ 	.word	0x00007150
        /*06d8*/ 	.word	0x00000000
        /*06dc*/ 	.word	0x00000030
        /*06e0*/ 	.short	0x010a
        /*06e2*/ 	.byte	0xff
	.zero		1


	//   ....[96]....
        /*06e4*/ 	.word	0x000071a0
        /*06e8*/ 	.word	0x00000094
        /*06ec*/ 	.word	0x00000070
        /*06f0*/ 	.short	0x010a
        /*06f2*/ 	.byte	0xff
	.zero		1


	//----- nvinfo : EIATTR_NUM_MBARRIERS
	.align		4
.L_47:
        /*06f4*/ 	.byte	0x03, 0x38
        /*06f6*/ 	.short	0x001a


	//----- nvinfo : EIATTR_EXIT_INSTR_OFFSETS
	.align		4
        /*06f8*/ 	.byte	0x04, 0x1c
        /*06fa*/ 	.short	(.L_49 - .L_48)


	//   ....[0]....
.L_48:
        /*06fc*/ 	.word	0x00002400


	//   ....[1]....
        /*0700*/ 	.word	0x000028f0


	//   ....[2]....
        /*0704*/ 	.word	0x00002950


	//   ....[3]....
        /*0708*/ 	.word	0x00003850


	//   ....[4]....
        /*070c*/ 	.word	0x00004380


	//   ....[5]....
        /*0710*/ 	.word	0x000043c0


	//   ....[6]....
        /*0714*/ 	.word	0x000069c0


	//----- nvinfo : EIATTR_MAX_THREADS
	.align		4
.L_49:
        /*0718*/ 	.byte	0x04, 0x05
        /*071a*/ 	.short	(.L_51 - .L_50)
.L_50:
        /*071c*/ 	.word	0x00000100
        /*0720*/ 	.word	0x00000001
        /*0724*/ 	.word	0x00000001


	//----- nvinfo : EIATTR_CRS_STACK_SIZE
	.align		4
.L_51:
        /*0728*/ 	.byte	0x04, 0x1e
        /*072a*/ 	.short	(.L_53 - .L_52)
.L_52:
        /*072c*/ 	.word	0x00000000


	//----- nvinfo : EIATTR_CBANK_PARAM_SIZE
	.align		4
.L_53:
        /*0730*/ 	.byte	0x03, 0x19
        /*0732*/ 	.short	0x0800


	//----- nvinfo : EIATTR_PARAM_CBANK
	.align		4
        /*0734*/ 	.byte	0x04, 0x0a
        /*0736*/ 	.short	(.L_55 - .L_54)
	.align		4
.L_54:
        /*0738*/ 	.word	index@(.nv.constant0._ZN7cutlass13device_kernelINS_4gemm6kernel13GemmUniversalIN4cute5tupleIJiiiiEEENS1_10collective13CollectiveMmaINS1_35MainloopSm100TmaUmmaWarpSpecializedILi3ELi2ELi4ENS5_IJNS4_1CILi1EEESB_SB_EEEEENS5_IJNSA_ILi128EEENSA_ILi64EEESE_EEEaNS5_IJlSB_lEEEaSH_NS4_8TiledMMAINS4_8MMA_AtomIJNS4_15SM100_MMA_S8_SSIaaiLi128ELi64ELNS4_4UMMA5MajorE0ELSM_0ELNSL_8SaturateE0EEEEEENS4_6LayoutISC_NS5_IJNSA_ILi0EEESR_SR_EEEEENS5_IJNS4_10UnderscoreESU_SU_EEEEENS4_13SM90_TMA_LOADENS4_14ComposedLayoutINS4_7SwizzleILi3ELi4ELi3EEENS4_18smem_ptr_flag_bitsILi8EEENSQ_INS5_IJNSA_ILi8EEESE_EEENS5_IJSE_SB_EEEEEEEvNS4_8identityESX_S17_vS18_EENS_8epilogue10collective18CollectiveEpilogueINS1A_23Sm100TmaWarpSpecializedILi1ELi1ELi64ELb0ELb0EEEJSG_NS5_IJNSQ_ISE_SB_EENSQ_ISF_SB_EEEEEaSH_aSH_NS1A_6fusion15FusionCallbacksIS1E_NS1I_17LinearCombinationIaiaiLNS_15FloatRoundStyleE2EEESG_S1H_JEEENS4_5SM1004TMEM4LOAD26SM100_TMEM_LOAD_32dp32b64xESX_NSY_INSZ_ILi2ELi4ELi3EEES12_NSQ_INS5_IJS13_SF_EEENS5_IJSF_SB_EEEEEEENS4_39AutoVectorizingCopyWithAssumedAlignmentILi128EEENS4_14SM90_TMA_STOREES1W_S1Y_S1Y_EEEvvEEEEvNT_6ParamsE)
        /*073c*/ 	.short	0x0380
        /*073e*/ 	.short	0x0800


	//----- nvinfo : EIATTR_SW_WAR
	.align		4
.L_55:
        /*0740*/ 	.byte	0x04, 0x36
        /*0742*/ 	.short	(.L_57 - .L_56)
.L_56:
        /*0744*/ 	.word	0x00000008
.L_57:


//--------------------- .nv.callgraph             --------------------------
	.section	.nv.callgraph,"",@"SHT_CUDA_CALLGRAPH"
	.align	4
	.sectionentsize	8
	.align		4
        /*0000*/ 	.word	0x00000000
	.align		4
        /*0004*/ 	.word	0xffffffff
	.align		4
        /*0008*/ 	.word	index@(_ZN7cutlass13device_kernelINS_4gemm6kernel13GemmUniversalIN4cute5tupleIJiiiiEEENS1_10collective13CollectiveMmaINS1_35MainloopSm100TmaUmmaWarpSpecializedILi3ELi2ELi4ENS5_IJNS4_1CILi1EEESB_SB_EEEEENS5_IJNSA_ILi128EEENSA_ILi64EEESE_EEEaNS5_IJlSB_lEEEaSH_NS4_8TiledMMAINS4_8MMA_AtomIJNS4_15SM100_MMA_S8_SSIaaiLi128ELi64ELNS4_4UMMA5MajorE0ELSM_0ELNSL_8SaturateE0EEEEEENS4_6LayoutISC_NS5_IJNSA_ILi0EEESR_SR_EEEEENS5_IJNS4_10UnderscoreESU_SU_EEEEENS4_13SM90_TMA_LOADENS4_14ComposedLayoutINS4_7SwizzleILi3ELi4ELi3EEENS4_18smem_ptr_flag_bitsILi8EEENSQ_INS5_IJNSA_ILi8EEESE_EEENS5_IJSE_SB_EEEEEEEvNS4_8identityESX_S17_vS18_EENS_8epilogue10collective18CollectiveEpilogueINS1A_23Sm100TmaWarpSpecializedILi1ELi1ELi64ELb0ELb0EEEJSG_NS5_IJNSQ_ISE_SB_EENSQ_ISF_SB_EEEEEaSH_aSH_NS1A_6fusion15FusionCallbacksIS1E_NS1I_17LinearCombinationIaiaiLNS_15FloatRoundStyleE2EEESG_S1H_JEEENS4_5SM1004TMEM4LOAD26SM100_TMEM_LOAD_32dp32b64xESX_NSY_INSZ_ILi2ELi4ELi3EEES12_NSQ_INS5_IJS13_SF_EEENS5_IJSF_SB_EEEEEEENS4_39AutoVectorizingCopyWithAssumedAlignmentILi128EEENS4_14SM90_TMA_STOREES1W_S1Y_S1Y_EEEvvEEEEvNT_6ParamsE)
	.align		4
        /*000c*/ 	.word	index@(__assertfail)
	.align		4
        /*0010*/ 	.word	0x00000000
	.align		4
        /*0014*/ 	.word	0xfffffffe
	.align		4
        /*0018*/ 	.word	0x00000000
	.align		4
        /*001c*/ 	.word	0xfffffffd
	.align		4
        /*0020*/ 	.word	0x00000000
	.align		4
        /*0024*/ 	.word	0xfffffffc


//--------------------- .nv.constant4             --------------------------
	.section	.nv.constant4,"a",@progbits
	.align	8
	.align		8
.nv.constant4:
        /*0000*/ 	.dword	__assertfail
	.align		8
        /*0008*/ 	.dword	__unnamed_1
	.align		8
        /*0010*/ 	.dword	__unnamed_2
	.align		8
        /*0018*/ 	.dword	_ZN40_INTERNAL_6f42bfd7_4_k_cu_2b442515_145404cuda3std3__45__cpo5beginE
	.align		8
        /*0020*/ 	.dword	_ZN40_INTERNAL_6f42bfd7_4_k_cu_2b442515_145404cuda3std3__45__cpo3endE
	.align		8
        /*0028*/ 	.dword	_ZN40_INTERNAL_6f42bfd7_4_k_cu_2b442515_145404cuda3std3__45__cpo6cbeginE
	.align		8
        /*0030*/ 	.dword	_ZN40_INTERNAL_6f42bfd7_4_k_cu_2b442515_145404cuda3std3__45__cpo4cendE
	.align		8
        /*0038*/ 	.dword	_ZN40_INTERNAL_6f42bfd7_4_k_cu_2b442515_145404cuda3std3__442_GLOBAL__N__6f42bfd7_4_k_cu_2b442515_145406ignoreE
	.align		8
        /*0040*/ 	.dword	_ZN40_INTERNAL_6f42bfd7_4_k_cu_2b442515_145404cuda3std3__419piecewise_constructE
	.align		8
        /*0048*/ 	.dword	_ZN40_INTERNAL_6f42bfd7_4_k_cu_2b442515_145404cuda3std3__48in_placeE
	.align		8
        /*0050*/ 	.dword	_ZN40_INTERNAL_6f42bfd7_4_k_cu_2b442515_145404cuda3std6ranges3__45__cpo4swapE
	.align		8
        /*0058*/ 	.dword	_ZN40_INTERNAL_6f42bfd7_4_k_cu_2b442515_145404cuda3std6ranges3__45__cpo9iter_moveE
	.align		8
        /*0060*/ 	.dword	_ZN40_INTERNAL_6f42bfd7_4_k_cu_2b442515_145404cute7productE
	.align		8
        /*0068*/ 	.dword	_ZN40_INTERNAL_6f42bfd7_4_k_cu_2b442515_145404cute1_E
	.align		8
        /*0070*/ 	.dword	$str$25
	.align		8
        /*0078*/ 	.dword	$str$26
	.align		8
        /*0080*/ 	.dword	$str$27
	.align		8
        /*0088*/ 	.dword	$str$28


//--------------------- .text._ZN7cutlass13device_kernelINS_4gemm6kernel13GemmUniversalIN4cute5tupleIJiiiiEEENS1_10collective13CollectiveMmaINS1_35MainloopSm100TmaUmmaWarpSpecializedILi3ELi2ELi4ENS5_IJNS4_1CILi1EEESB_SB_EEEEENS5_IJNSA_ILi128EEENSA_ILi64EEESE_EEEaNS5_IJlSB_lEEEaSH_NS4_8TiledMMAINS4_8MMA_AtomIJNS4_15SM100_MMA_S8_SSIaaiLi128ELi64ELNS4_4UMMA5MajorE0ELSM_0ELNSL_8SaturateE0EEEEEENS4_6LayoutISC_NS5_IJNSA_ILi0EEESR_SR_EEEEENS5_IJNS4_10UnderscoreESU_SU_EEEEENS4_13SM90_TMA_LOADENS4_14ComposedLayoutINS4_7SwizzleILi3ELi4ELi3EEENS4_18smem_ptr_flag_bitsILi8EEENSQ_INS5_IJNSA_ILi8EEESE_EEENS5_IJSE_SB_EEEEEEEvNS4_8identityESX_S17_vS18_EENS_8epilogue10collective18CollectiveEpilogueINS1A_23Sm100TmaWarpSpecializedILi1ELi1ELi64ELb0ELb0EEEJSG_NS5_IJNSQ_ISE_SB_EENSQ_ISF_SB_EEEEEaSH_aSH_NS1A_6fusion15FusionCallbacksIS1E_NS1I_17LinearCombinationIaiaiLNS_15FloatRoundStyleE2EEESG_S1H_JEEENS4_5SM1004TMEM4LOAD26SM100_TMEM_LOAD_32dp32b64xESX_NSY_INSZ_ILi2ELi4ELi3EEES12_NSQ_INS5_IJS13_SF_EEENS5_IJSF_SB_EEEEEEENS4_39AutoVectorizingCopyWithAssumedAlignmentILi128EEENS4_14SM90_TMA_STOREES1W_S1Y_S1Y_EEEvvEEEEvNT_6ParamsE --------------------------
	.section	.text._ZN7cutlass13device_kernelINS_4gemm6kernel13GemmUniversalIN4cute5tupleIJiiiiEEENS1_10collective13CollectiveMmaINS1_35MainloopSm100TmaUmmaWarpSpecializedILi3ELi2ELi4ENS5_IJNS4_1CILi1EEESB_SB_EEEEENS5_IJNSA_ILi128EEENSA_ILi64EEESE_EEEaNS5_IJlSB_lEEEaSH_NS4_8TiledMMAINS4_8MMA_AtomIJNS4_15SM100_MMA_S8_SSIaaiLi128ELi64ELNS4_4UMMA5MajorE0ELSM_0ELNSL_8SaturateE0EEEEEENS4_6LayoutISC_NS5_IJNSA_ILi0EEESR_SR_EEEEENS5_IJNS4_10UnderscoreESU_SU_EEEEENS4_13SM90_TMA_LOADENS4_14ComposedLayoutINS4_7SwizzleILi3ELi4ELi3EEENS4_18smem_ptr_flag_bitsILi8EEENSQ_INS5_IJNSA_ILi8EEESE_EEENS5_IJSE_SB_EEEEEEEvNS4_8identityESX_S17_vS18_EENS_8epilogue10collective18CollectiveEpilogueINS1A_23Sm100TmaWarpSpecializedILi1ELi1ELi64ELb0ELb0EEEJSG_NS5_IJNSQ_ISE_SB_EENSQ_ISF_SB_EEEEEaSH_aSH_NS1A_6fusion15FusionCallbacksIS1E_NS1I_17LinearCombinationIaiaiLNS_15FloatRoundStyleE2EEESG_S1H_JEEENS4_5SM1004TMEM4LOAD26SM100_TMEM_LOAD_32dp32b64xESX_NSY_INSZ_ILi2ELi4ELi3EEES12_NSQ_INS5_IJS13_SF_EEENS5_IJSF_SB_EEEEEEENS4_39AutoVectorizingCopyWithAssumedAlignmentILi128EEENS4_14SM90_TMA_STOREES1W_S1Y_S1Y_EEEvvEEEEvNT_6ParamsE,"ax",@progbits
	.align	128
.text._ZN7cutlass13device_kernelINS_4gemm6kernel13GemmUniversalIN4cute5tupleIJiiiiEEENS1_10collective13CollectiveMmaINS1_35MainloopSm100TmaUmmaWarpSpecializedILi3ELi2ELi4ENS5_IJNS4_1CILi1EEESB_SB_EEEEENS5_IJNSA_ILi128EEENSA_ILi64EEESE_EEEaNS5_IJlSB_lEEEaSH_NS4_8TiledMMAINS4_8MMA_AtomIJNS4_15SM100_MMA_S8_SSIaaiLi128ELi64ELNS4_4UMMA5MajorE0ELSM_0ELNSL_8SaturateE0EEEEEENS4_6LayoutISC_NS5_IJNSA_ILi0EEESR_SR_EEEEENS5_IJNS4_10UnderscoreESU_SU_EEEEENS4_13SM90_TMA_LOADENS4_14ComposedLayoutINS4_7SwizzleILi3ELi4ELi3EEENS4_18smem_ptr_flag_bitsILi8EEENSQ_INS5_IJNSA_ILi8EEESE_EEENS5_IJSE_SB_EEEEEEEvNS4_8identityESX_S17_vS18_EENS_8epilogue10collective18CollectiveEpilogueINS1A_23Sm100TmaWarpSpecializedILi1ELi1ELi64ELb0ELb0EEEJSG_NS5_IJNSQ_ISE_SB_EENSQ_ISF_SB_EEEEEaSH_aSH_NS1A_6fusion15FusionCallbacksIS1E_NS1I_17LinearCombinationIaiaiLNS_15FloatRoundStyleE2EEESG_S1H_JEEENS4_5SM1004TMEM4LOAD26SM100_TMEM_LOAD_32dp32b64xESX_NSY_INSZ_ILi2ELi4ELi3EEES12_NSQ_INS5_IJS13_SF_EEENS5_IJSF_SB_EEEEEEENS4_39AutoVectorizingCopyWithAssumedAlignmentILi128EEENS4_14SM90_TMA_STOREES1W_S1Y_S1Y_EEEvvEEEEvNT_6ParamsE:
        .type           _ZN7cutlass13device_kernelINS_4gemm6kernel13GemmUniversalIN4cute5tupleIJiiiiEEENS1_10collective13CollectiveMmaINS1_35MainloopSm100TmaUmmaWarpSpecializedILi3ELi2ELi4ENS5_IJNS4_1CILi1EEESB_SB_EEEEENS5_IJNSA_ILi128EEENSA_ILi64EEESE_EEEaNS5_IJlSB_lEEEaSH_NS4_8TiledMMAINS4_8MMA_AtomIJNS4_15SM100_MMA_S8_SSIaaiLi128ELi64ELNS4_4UMMA5MajorE0ELSM_0ELNSL_8SaturateE0EEEEEENS4_6LayoutISC_NS5_IJNSA_ILi0EEESR_SR_EEEEENS5_IJNS4_10UnderscoreESU_SU_EEEEENS4_13SM90_TMA_LOADENS4_14ComposedLayoutINS4_7SwizzleILi3ELi4ELi3EEENS4_18smem_ptr_flag_bitsILi8EEENSQ_INS5_IJNSA_ILi8EEESE_EEENS5_IJSE_SB_EEEEEEEvNS4_8identityESX_S17_vS18_EENS_8epilogue10collective18CollectiveEpilogueINS1A_23Sm100TmaWarpSpecializedILi1ELi1ELi64ELb0ELb0EEEJSG_NS5_IJNSQ_ISE_SB_EENSQ_ISF_SB_EEEEEaSH_aSH_NS1A_6fusion15FusionCallbacksIS1E_NS1I_17LinearCombinationIaiaiLNS_15FloatRoundStyleE2EEESG_S1H_JEEENS4_5SM1004TMEM4LOAD26SM100_TMEM_LOAD_32dp32b64xESX_NSY_INSZ_ILi2ELi4ELi3EEES12_NSQ_INS5_IJS13_SF_EEENS5_IJSF_SB_EEEEEEENS4_39AutoVectorizingCopyWithAssumedAlignmentILi128EEENS4_14SM90_TMA_STOREES1W_S1Y_S1Y_EEEvvEEEEvNT_6ParamsE,@function
        .size           _ZN7cutlass13device_kernelINS_4gemm6kernel13GemmUniversalIN4cute5tupleIJiiiiEEENS1_10collective13CollectiveMmaINS1_35MainloopSm100TmaUmmaWarpSpecializedILi3ELi2ELi4ENS5_IJNS4_1CILi1EEESB_SB_EEEEENS5_IJNSA_ILi128EEENSA_ILi64EEESE_EEEaNS5_IJlSB_lEEEaSH_NS4_8TiledMMAINS4_8MMA_AtomIJNS4_15SM100_MMA_S8_SSIaaiLi128ELi64ELNS4_4UMMA5MajorE0ELSM_0ELNSL_8SaturateE0EEEEEENS4_6LayoutISC_NS5_IJNSA_ILi0EEESR_SR_EEEEENS5_IJNS4_10UnderscoreESU_SU_EEEEENS4_13SM90_TMA_LOADENS4_14ComposedLayoutINS4_7SwizzleILi3ELi4ELi3EEENS4_18smem_ptr_flag_bitsILi8EEENSQ_INS5_IJNSA_ILi8EEESE_EEENS5_IJSE_SB_EEEEEEEvNS4_8identityESX_S17_vS18_EENS_8epilogue10collective18CollectiveEpilogueINS1A_23Sm100TmaWarpSpecializedILi1ELi1ELi64ELb0ELb0EEEJSG_NS5_IJNSQ_ISE_SB_EENSQ_ISF_SB_EEEEEaSH_aSH_NS1A_6fusion15FusionCallbacksIS1E_NS1I_17LinearCombinationIaiaiLNS_15FloatRoundStyleE2EEESG_S1H_JEEENS4_5SM1004TMEM4LOAD26SM100_TMEM_LOAD_32dp32b64xESX_NSY_INSZ_ILi2ELi4ELi3EEES12_NSQ_INS5_IJS13_SF_EEENS5_IJSF_SB_EEEEEEENS4_39AutoVectorizingCopyWithAssumedAlignmentILi128EEENS4_14SM90_TMA_STOREES1W_S1Y_S1Y_EEEvvEEEEvNT_6ParamsE,(.L_x_125 - _ZN7cutlass13device_kernelINS_4gemm6kernel13GemmUniversalIN4cute5tupleIJiiiiEEENS1_10collective13CollectiveMmaINS1_35MainloopSm100TmaUmmaWarpSpecializedILi3ELi2ELi4ENS5_IJNS4_1CILi1EEESB_SB_EEEEENS5_IJNSA_ILi128EEENSA_ILi64EEESE_EEEaNS5_IJlSB_lEEEaSH_NS4_8TiledMMAINS4_8MMA_AtomIJNS4_15SM100_MMA_S8_SSIaaiLi128ELi64ELNS4_4UMMA5MajorE0ELSM_0ELNSL_8SaturateE0EEEEEENS4_6LayoutISC_NS5_IJNSA_ILi0EEESR_SR_EEEEENS5_IJNS4_10UnderscoreESU_SU_EEEEENS4_13SM90_TMA_LOADENS4_14ComposedLayoutINS4_7SwizzleILi3ELi4ELi3EEENS4_18smem_ptr_flag_bitsILi8EEENSQ_INS5_IJNSA_ILi8EEESE_EEENS5_IJSE_SB_EEEEEEEvNS4_8identityESX_S17_vS18_EENS_8epilogue10collective18CollectiveEpilogueINS1A_23Sm100TmaWarpSpecializedILi1ELi1ELi64ELb0ELb0EEEJSG_NS5_IJNSQ_ISE_SB_EENSQ_ISF_SB_EEEEEaSH_aSH_NS1A_6fusion15FusionCallbacksIS1E_NS1I_17LinearCombinationIaiaiLNS_15FloatRoundStyleE2EEESG_S1H_JEEENS4_5SM1004TMEM4LOAD26SM100_TMEM_LOAD_32dp32b64xESX_NSY_INSZ_ILi2ELi4ELi3EEES12_NSQ_INS5_IJS13_SF_EEENS5_IJSF_SB_EEEEEEENS4_39AutoVectorizingCopyWithAssumedAlignmentILi128EEENS4_14SM90_TMA_STOREES1W_S1Y_S1Y_EEEvvEEEEvNT_6ParamsE)
        .other          _ZN7cutlass13device_kernelINS_4gemm6kernel13GemmUniversalIN4cute5tupleIJiiiiEEENS1_10collective13CollectiveMmaINS1_35MainloopSm100TmaUmmaWarpSpecializedILi3ELi2ELi4ENS5_IJNS4_1CILi1EEESB_SB_EEEEENS5_IJNSA_ILi128EEENSA_ILi64EEESE_EEEaNS5_IJlSB_lEEEaSH_NS4_8TiledMMAINS4_8MMA_AtomIJNS4_15SM100_MMA_S8_SSIaaiLi128ELi64ELNS4_4UMMA5MajorE0ELSM_0ELNSL_8SaturateE0EEEEEENS4_6LayoutISC_NS5_IJNSA_ILi0EEESR_SR_EEEEENS5_IJNS4_10UnderscoreESU_SU_EEEEENS4_13SM90_TMA_LOADENS4_14ComposedLayoutINS4_7SwizzleILi3ELi4ELi3EEENS4_18smem_ptr_flag_bitsILi8EEENSQ_INS5_IJNSA_ILi8EEESE_EEENS5_IJSE_SB_EEEEEEEvNS4_8identityESX_S17_vS18_EENS_8epilogue10collective18CollectiveEpilogueINS1A_23Sm100TmaWarpSpecializedILi1ELi1ELi64ELb0ELb0EEEJSG_NS5_IJNSQ_ISE_SB_EENSQ_ISF_SB_EEEEEaSH_aSH_NS1A_6fusion15FusionCallbacksIS1E_NS1I_17LinearCombinationIaiaiLNS_15FloatRoundStyleE2EEESG_S1H_JEEENS4_5SM1004TMEM4LOAD26SM100_TMEM_LOAD_32dp32b64xESX_NSY_INSZ_ILi2ELi4ELi3EEES12_NSQ_INS5_IJS13_SF_EEENS5_IJSF_SB_EEEEEEENS4_39AutoVectorizingCopyWithAssumedAlignmentILi128EEENS4_14SM90_TMA_STOREES1W_S1Y_S1Y_EEEvvEEEEvNT_6ParamsE,@"STO_CUDA_ENTRY STV_DEFAULT"
_ZN7cutlass13device_kernelINS_4gemm6kernel13GemmUniversalIN4cute5tupleIJiiiiEEENS1_10collective13CollectiveMmaINS1_35MainloopSm100TmaUmmaWarpSpecializedILi3ELi2ELi4ENS5_IJNS4_1CILi1EEESB_SB_EEEEENS5_IJNSA_ILi128EEENSA_ILi64EEESE_EEEaNS5_IJlSB_lEEEaSH_NS4_8TiledMMAINS4_8MMA_AtomIJNS4_15SM100_MMA_S8_SSIaaiLi128ELi64ELNS4_4UMMA5MajorE0ELSM_0ELNSL_8SaturateE0EEEEEENS4_6LayoutISC_NS5_IJNSA_ILi0EEESR_SR_EEEEENS5_IJNS4_10UnderscoreESU_SU_EEEEENS4_13SM90_TMA_LOADENS4_14ComposedLayoutINS4_7SwizzleILi3ELi4ELi3EEENS4_18smem_ptr_flag_bitsILi8EEENSQ_INS5_IJNSA_ILi8EEESE_EEENS5_IJSE_SB_EEEEEEEvNS4_8identityESX_S17_vS18_EENS_8epilogue10collective18CollectiveEpilogueINS1A_23Sm100TmaWarpSpecializedILi1ELi1ELi64ELb0ELb0EEEJSG_NS5_IJNSQ_ISE_SB_EENSQ_ISF_SB_EEEEEaSH_aSH_NS1A_6fusion15FusionCallbacksIS1E_NS1I_17LinearCombinationIaiaiLNS_15FloatRoundStyleE2EEESG_S1H_JEEENS4_5SM1004TMEM4LOAD26SM100_TMEM_LOAD_32dp32b64xESX_NSY_INSZ_ILi2ELi4ELi3EEES12_NSQ_INS5_IJS13_SF_EEENS5_IJSF_SB_EEEEEEENS4_39AutoVectorizingCopyWithAssumedAlignmentILi128EEENS4_14SM90_TMA_STOREES1W_S1Y_S1Y_EEEvvEEEEvNT_6ParamsE:
[----:B------:R-:W1:Y:S01]  /*0000*/  LDC R1, c[0x0][0x37c] ;  /* 0x0000df00ff017b82 */ /* 0x000e620000000800 */
[----:B------:R-:W2:Y:S01]  /*0010*/  S2R R176, SR_TID.X ;  /* 0x0000000000b07919 */ /* 0x000ea20000002100 */
[----:B------:R-:W3:Y:S01]  /*0020*/  LDCU.64 UR4, c[0x0][0x890] ;  /* 0x00011200ff0477ac */ /* 0x000ee20008000a00 */
[----:B------:R-:W-:Y:S02]  /*0030*/  PRMT R168, RZ, 0x7610, R168 ;  /* 0x00007610ffa87816 */ /* 0x000fe400000000a8 */
[----:B------:R-:W-:Y:S01]  /*0040*/  ELECT P5, URZ, PT ;  /* 0x0000000000ff782f */ /* 0x000fe200038a0000 */
[----:B------:R-:W4:Y:S01]  /*0050*/  LDCU.64 UR40, c[0x0][0x358] ;  /* 0x00006b00ff2877ac */ /* 0x000f220008000a00 */
[----:B---3--:R-:W-:-:S04]  /*0060*/  UISETP.NE.U32.AND UP0, UPT, UR4, URZ, UPT ;  /* 0x000000ff0400728c */ /* 0x008fc8000bf05070 */
[----:B------:R-:W-:Y:S01]  /*0070*/  UISETP.NE.AND.EX UP0, UPT, UR5, URZ, UPT, UP0 ;  /* 0x000000ff0500728c */ /* 0x000fe2000bf05300 */
[----:B--2---:R-:W-:-:S05]  /*0080*/  SHF.R.U32.HI R181, RZ, 0x5, R176 ;  /* 0x00000005ffb57819 */ /* 0x004fca00000116b0 */
[----:B------:R-:W2:Y:S02]  /*0090*/  SHFL.IDX PT, R0, R181, RZ, 0x1f ;  /* 0x00001fffb5007589 */ /* 0x000ea400000e0000 */
[----:B--2---:R-:W-:Y:S01]  /*00a0*/  R2UR UR8, R0 ;  /* 0x00000000000872ca */ /* 0x004fe200000e0000 */
[----:B-1--4-:R-:W-:-:S14]  /*00b0*/  BRA.U UP0, `(.L_x_0) ;  /* 0x00000001002c7547 */ /* 0x012fdc000b800000 */
[----:B------:R-:W1:Y:S02]  /*00c0*/  LDCU.64 UR6, c[0x0][0x888] ;  /* 0x00011100ff0677ac */ /* 0x000e640008000a00 */
[----:B-1----:R-:W-:-:S04]  /*00d0*/  UISETP.NE.U32.AND UP0, UPT, UR6, URZ, UPT ;  /* 0x000000ff0600728c */ /* 0x002fc8000bf05070 */
[----:B------:R-:W-:-:S09]  /*00e0*/  UISETP.NE.AND.EX UP0, UPT, UR7, URZ, UPT, UP0 ;  /* 0x000000ff0700728c */ /* 0x000fd2000bf05300 */
[----:B------:R-:W-:Y:S05]  /*00f0*/  BRA.U !UP0, `(.L_x_1) ;  /* 0x0000000108107547 */ /* 0x000fea000b800000 */
[----:B------:R-:W1:Y:S02]  /*0100*/  LDC.64 R80, c[0x0][0x888] ;  /* 0x00022200ff507b82 */ /* 0x000e640000000a00 */
[----:B-1----:R1:W5:Y:S01]  /*0110*/  LDG.E R80, desc[UR40][R80.64] ;  /* 0x0000002850507981 */ /* 0x002362000c1e1900 */
[----:B------:R-:W-:Y:S01]  /*0120*/  HFMA2 R168, -RZ, RZ, 0, 5.9604644775390625e-08 ;  /* 0x00000001ffa87431 */ /* 0x000fe200000001ff */
[----:B------:R-:W-:Y:S05]  /*0130*/  BRA `(.L_x_0) ;  /* 0x00000000000c7947 */ /* 0x000fea0003800000 */
.L_x_1:
[----:B------:R-:W1:Y:S01]  /*0140*/  LDCU UR6, c[0x0][0x880] ;  /* 0x00011000ff0677ac */ /* 0x000e620008000800 */
[----:B------:R-:W-:Y:S01]  /*0150*/  HFMA2 R168, -RZ, RZ, 0, 5.9604644775390625e-08 ;  /* 0x00000001ffa87431 */ /* 0x000fe200000001ff */
[----:B-1----:R-:W-:-:S07]  /*0160*/  MOV R80, UR6 ;  /* 0x0000000600507c02 */ /* 0x002fce0008000f00 */
.L_x_0:
[----:B------:R-:W2:Y:S02]  /*0170*/  LDCU.64 UR6, c[0x0][0x8b0] ;  /* 0x00011600ff0677ac */ /* 0x000ea40008000a00 */
[----:B--2---:R-:W-:-:S04]  /*0180*/  UISETP.NE.U32.AND UP0, UPT, UR6, URZ, UPT ;  /* 0x000000ff0600728c */ /* 0x004fc8000bf05070 */
[----:B------:R-:W-:-:S09]  /*0190*/  UISETP.NE.AND.EX UP0, UPT, UR7, URZ, UPT, UP0 ;  /* 0x000000ff0700728c */ /* 0x000fd2000bf05300 */
[----:B------:R-:W-:Y:S05]  /*01a0*/  BRA.U UP0, `(.L_x_2) ;  /* 0x0000000100247547 */ /* 0x000fea000b800000 */
[----:B------:R-:W2:Y:S02]  /*01b0*/  LDCU.64 UR6, c[0x0][0x8a8] ;  /* 0x00011500ff0677ac */ /* 0x000ea40008000a00 */
[----:B--2---:R-:W-:-:S04]  /*01c0*/  UISETP.NE.U32.AND UP0, UPT, UR6, URZ, UPT ;  /* 0x000000ff0600728c */ /* 0x004fc8000bf05070 */
[----:B------:R-:W-:-:S09]  /*01d0*/  UISETP.NE.AND.EX UP0, UPT, UR7, URZ, UPT, UP0 ;  /* 0x000000ff0700728c */ /* 0x000fd2000bf05300 */
[----:B------:R-:W-:Y:S05]  /*01e0*/  BRA.U !UP0, `(.L_x_3) ;  /* 0x00000001080c7547 */ /* 0x000fea000b800000 */
[----:B------:R-:W2:Y:S02]  /*01f0*/  LDC.64 R78, c[0x0][0x8a8] ;  /* 0x00022a00ff4e7b82 */ /* 0x000ea40000000a00 */
[----:B--2---:R2:W5:Y:S01]  /*0200*/  LDG.E R78, desc[UR40][R78.64] ;  /* 0x000000284e4e7981 */ /* 0x004562000c1e1900 */
[----:B------:R-:W-:Y:S05]  /*0210*/  BRA `(.L_x_2) ;  /* 0x0000000000087947 */ /* 0x000fea0003800000 */
.L_x_3:
[----:B------:R-:W2:Y:S02]  /*0220*/  LDCU UR6, c[0x0][0x8a0] ;  /* 0x00011400ff0677ac */ /* 0x000ea40008000800 */
[----:B--2---:R-:W-:Y:S02]  /*0230*/  MOV R78, UR6 ;  /* 0x00000006004e7c02 */ /* 0x004fe40008000f00 */
.L_x_2:
[----:B------:R-:W-:Y:S01]  /*0240*/  IMAD.U32 R0, RZ, RZ, UR8 ;  /* 0x00000008ff007e24 */ /* 0x000fe2000f8e00ff */
[----:B------:R-:W-:Y:S04]  /*0250*/  BSSY.RECONVERGENT B0, `(.L_x_4) ;  /* 0x000000c000007945 */ /* 0x000fe80003800200 */
[C---:B------:R-:W-:Y:S02]  /*0260*/  ISETP.NE.OR P1, PT, R0.reuse, 0x1, !P5 ;  /* 0x000000010000780c */ /* 0x040fe40006f25670 */
[----:B------:R-:W-:-:S11]  /*0270*/  ISETP.NE.OR P0, PT, R0, 0x3, !P5 ;  /* 0x000000030000780c */ /* 0x000fd60006f05670 */
[----:B------:R-:W-:Y:S05]  /*0280*/  @P1 BRA `(.L_x_5) ;  /* 0x0000000000201947 */ /* 0x000fea0003800000 */
[----:B------:R-:W3:Y:S02]  /*0290*/  LDCU.64 UR6, c[0x0][0x348] ;  /* 0x00006900ff0677ac */ /* 0x000ee40008000a00 */
[----:B---3--:R-:W-:Y:S02]  /*02a0*/  UIADD3 UR10, UP1, UPT, UR6, 0x80, URZ ;  /* 0x00000080060a7890 */ /* 0x008fe4000ff3e0ff */
[----:B------:R-:W-:Y:S02]  /*02b0*/  UIADD3 UR6, UP0, UPT, UR6, 0x180, URZ ;  /* 0x0000018006067890 */ /* 0x000fe4000ff1e0ff */
[----:B------:R-:W-:Y:S02]  /*02c0*/  UIADD3.X UR11, UPT, UPT, URZ, UR7, URZ, UP1, !UPT ;  /* 0x00000007ff0b7290 */ /* 0x000fe40008ffe4ff */
[----:B------:R-:W-:-:S07]  /*02d0*/  UIADD3.X UR7, UPT, UPT, URZ, UR7, URZ, UP0, !UPT ;  /* 0x00000007ff077290 */ /* 0x000fce00087fe4ff */
[----:B------:R3:W-:Y:S02]  /*02e0*/  UTMACCTL.PF [UR10] ;  /* 0x000000000a0079b9 */ /* 0x0007e40008040000 */
[----:B------:R3:W-:Y:S02]  /*02f0*/  UTMACCTL.PF [UR6] ;  /* 0x00000000060079b9 */ /* 0x0007e40008040000 */
[----:B---3--:R-:W-:Y:S01]  /*0300*/  NOP ;  /* 0x0000000000007918 */ /* 0x008fe20000000000 */
.L_x_5:
[----:B------:R-:W-:Y:S05]  /*0310*/  BSYNC.RECONVERGENT B0 ;  /* 0x0000000000007941 */ /* 0x000fea0003800200 */
.L_x_4:
[----:B------:R-:W-:Y:S04]  /*0320*/  BSSY.RECONVERGENT B0, `(.L_x_6) ;  /* 0x000000a000007945 */ /* 0x000fe80003800200 */
        /* <DEDUP_REMOVED lines=9> */
.L_x_7:
[----:B------:R-:W-:Y:S05]  /*03c0*/  BSYNC.RECONVERGENT B0 ;  /* 0x0000000000007941 */ /* 0x000fea0003800200 */
.L_x_6:
[----:B------:R-:W3:Y:S01]  /*03d0*/  LDCU.64 UR6, c[0x0][0x888] ;  /* 0x00011100ff0677ac */ /* 0x000ee20008000a00 */
[----:B------:R-:W-:Y:S02]  /*03e0*/  UISETP.EQ.U32.AND UP1, UPT, UR4, URZ, UPT ;  /* 0x000000ff0400728c */ /* 0x000fe4000bf22070 */
[----:B------:R-:W-:Y:S02]  /*03f0*/  UPLOP3.LUT UP2, UPT, UPT, UPT, UPT, 0x80, 0x8 ;  /* 0x000000000008789c */ /* 0x000fe40003f4f070 */
[----:B---3--:R-:W-:-:S04]  /*0400*/  UISETP.NE.U32.AND UP0, UPT, UR6, URZ, UPT ;  /* 0x000000ff0600728c */ /* 0x008fc8000bf05070 */
[----:B------:R-:W-:-:S04]  /*0410*/  UISETP.NE.AND.EX UP0, UPT, UR7, URZ, UPT, UP0 ;  /* 0x000000ff0700728c */ /* 0x000fc8000bf05300 */
[----:B------:R-:W-:-:S04]  /*0420*/  UISETP.EQ.OR.EX UP3, UPT, UR5, URZ, !UP0, UP1 ;  /* 0x000000ff0500728c */ /* 0x000fc8000c762710 */
[----:B------:R-:W-:-:S05]  /*0430*/  UP2UR UR44, UPR, URZ, 0x8 ;  /* 0x00000008ff2c7883 */ /* 0x000fca0008000000 */
[----:B------:R-:W-:Y:S07]  /*0440*/  BRA.U !UP3, `(.L_x_8) ;  /* 0x000000010b207547 */ /* 0x000fee000b800000 */
[----:B-----5:R-:W-:Y:S01]  /*0450*/  R2UR UR6, R80 ;  /* 0x00000000500672ca */ /* 0x020fe200000e0000 */
[----:B------:R-:W-:Y:S02]  /*0460*/  UISETP.NE.U32.AND UP2, UPT, UR4, URZ, UPT ;  /* 0x000000ff0400728c */ /* 0x000fe4000bf45070 */
[----:B------:R-:W-:Y:S02]  /*0470*/  USEL UR4, URZ, 0xffffffff, UP0 ;  /* 0xffffffffff047887 */ /* 0x000fe40008000000 */
[----:B------:R-:W-:-:S08]  /*0480*/  UISETP.NE.AND.EX UP2, UPT, UR5, URZ, UPT, UP2 ;  /* 0x000000ff0500728c */ /* 0x000fd0000bf45320 */
[----:B------:R-:W-:-:S04]  /*0490*/  UISETP.NE.AND UP1, UPT, UR6, URZ, UPT ;  /* 0x000000ff0600728c */ /* 0x000fc8000bf25270 */
[----:B------:R-:W-:-:S04]  /*04a0*/  @!UP2 USEL UR4, URZ, 0xffffffff, UP1 ;  /* 0xffffffffff04a887 */ /* 0x000fc80008800000 */
[----:B------:R-:W-:-:S04]  /*04b0*/  ULOP3.LUT UR4, UR4, 0x1, URZ, 0xc0, !UPT ;  /* 0x0000000104047892 */ /* 0x000fc8000f8ec0ff */
[----:B------:R-:W-:-:S11]  /*04c0*/  UISETP.NE.U32.AND UP2, UPT, UR4, 0x1, UPT ;  /* 0x000000010400788c */ /* 0x000fd6000bf45070 */
.L_x_8:
[----:B------:R-:W3:Y:S01]  /*04d0*/  SHFL.IDX PT, R2, R181, RZ, 0x1f ;  /* 0x00001fffb5027589 */ /* 0x000ee200000e0000 */
[----:B------:R-:W-:-:S04]  /*04e0*/  UISETP.NE.AND UP1, UPT, UR8, 0x2, UPT ;  /* 0x000000020800788c */ /* 0x000fc8000bf25270 */
[----:B------:R-:W-:Y:S01]  /*04f0*/  USEL UR13, URZ, 0x1, UP1 ;  /* 0x00000001ff0d7887 */ /* 0x000fe20008800000 */
[----:B---3--:R-:W-:-:S13]  /*0500*/  ISETP.NE.AND P0, PT, R2, RZ, PT ;  /* 0x000000ff0200720c */ /* 0x008fda0003f05270 */
[----:B------:R-:W-:Y:S05]  /*0510*/  @P0 BRA `(.L_x_9) ;  /* 0x0000000000400947 */ /* 0x000fea0003800000 */
[----:B------:R-:W3:Y:S01]  /*0520*/  S2UR UR5, SR_CgaCtaId ;  /* 0x00000000000579c3 */ /* 0x000ee20000008800 */
[----:B------:R-:W-:Y:S01]  /*0530*/  UMOV UR6, 0x400 ;  /* 0x0000040000067882 */ /* 0x000fe20000000000 */
[----:B------:R-:W-:Y:S01]  /*0540*/  UMOV UR4, 0x1 ;  /* 0x0000000100047882 */ /* 0x000fe20000000000 */
[----:B------:R-:W-:Y:S01]  /*0550*/  ELECT P0, URZ, PT ;  /* 0x0000000000ff782f */ /* 0x000fe20003800000 */
[----:B---3--:R-:W-:Y:S02]  /*0560*/  ULEA UR5, UR5, UR6, 0x18 ;  /* 0x0000000605057291 */ /* 0x008fe4000f8ec0ff */
[----:B------:R-:W-:-:S04]  /*0570*/  UIADD3 UR6, UPT, UPT, -UR4, 0x100000, URZ ;  /* 0x0010000004067890 */ /* 0x000fc8000fffe1ff */
[----:B------:R-:W-:Y:S02]  /*0580*/  USHF.L.U32 UR7, UR6, 0xb, URZ ;  /* 0x0000000b06077899 */ /* 0x000fe400080006ff */
[----:B------:R-:W-:Y:S01]  /*0590*/  USHF.L.U32 UR6, UR6, 0x1, URZ ;  /* 0x0000000106067899 */ /* 0x000fe200080006ff */
[----:B------:R-:W3:Y:S11]  /*05a0*/  FENCE.VIEW.ASYNC.S ;  /* 0x00000000000073c6 */ /* 0x000ef60000000000 */
[----:B---3--:R3:W4:Y:S01]  /*05b0*/  SYNCS.EXCH.64 URZ, [UR5], UR6 ;  /* 0x0000000605ff75b2 */ /* 0x0087220008000100 */
[----:B------:R3:W1:Y:S01]  /*05c0*/  SYNCS.EXCH.64 URZ, [UR5+0x18], UR6 ;  /* 0x0000180605ff75b2 */ /* 0x0006620008000100 */
[----:B------:R3:W1:Y:S01]  /*05d0*/  SYNCS.EXCH.64 URZ, [UR5+0x8], UR6 ;  /* 0x0000080605ff75b2 */ /* 0x0006620008000100 */
[----:B------:R3:W1:Y:S01]  /*05e0*/  SYNCS.EXCH.64 URZ, [UR5+0x20], UR6 ;  /* 0x0000200605ff75b2 */ /* 0x0006620008000100 */
[----:B------:R3:W1:Y:S01]  /*05f0*/  SYNCS.EXCH.64 URZ, [UR5+0x10], UR6 ;  /* 0x0000100605ff75b2 */ /* 0x0006620008000100 */
[----:B------:R3:W1:Y:S01]  /*0600*/  SYNCS.EXCH.64 URZ, [UR5+0x28], UR6 ;  /* 0x0000280605ff75b2 */ /* 0x0006620008000100 */
[----:B------:R-:W-:Y:S01]  /*0610*/  NOP ;  /* 0x0000000000007918 */ /* 0x000fe20000000000 */
.L_x_9:
[----:B------:R-:W2:Y:S01]  /*0620*/  SHFL.IDX PT, R2, R181, RZ, 0x1f ;  /* 0x00001fffb5027589 */ /* 0x000ea200000e0000 */
[----:B------:R-:W-:Y:S01]  /*0630*/  NOP ;  /* 0x0000000000007918 */ /* 0x000fe20000000000 */
[----:B--2---:R-:W-:-:S13]  /*0640*/  ISETP.NE.AND P0, PT, R2, 0x1, PT ;  /* 0x000000010200780c */ /* 0x004fda0003f05270 */
[----:B------:R-:W-:Y:S05]  /*0650*/  @P0 BRA `(.L_x_10) ;  /* 0x0000000000400947 */ /* 0x000fea0003800000 */
[----:B---3--:R-:W2:Y:S01]  /*0660*/  S2UR UR6, SR_CgaCtaId ;  /* 0x00000000000679c3 */ /* 0x008ea20000008800 */
[----:B------:R-:W-:Y:S01]  /*0670*/  UMOV UR7, 0x400 ;  /* 0x0000040000077882 */ /* 0x000fe20000000000 */
[----:B------:R-:W-:Y:S01]  /*0680*/  UMOV UR5, 0x20 ;  /* 0x0000002000057882 */ /* 0x000fe20000000000 */
[----:B------:R-:W-:Y:S01]  /*0690*/  UMOV UR4, 0x80 ;  /* 0x0000008000047882 */ /* 0x000fe20000000000 */
[----:B------:R-:W-:-:S04]  /*06a0*/  UIADD3 UR10, UPT, UPT, -UR5, 0x100000, URZ ;  /* 0x00100000050a7890 */ /* 0x000fc8000fffe1ff */
[----:B------:R-:W-:Y:S02]  /*06b0*/  USHF.L.U32 UR11, UR10, 0xb, URZ ;  /* 0x0000000b0a0b7899 */ /* 0x000fe400080006ff */
[----:B------:R-:W-:Y:S02]  /*06c0*/  USHF.L.U32 UR10, UR10, 0x1, URZ ;  /* 0x000000010a0a7899 */ /* 0x000fe400080006ff */
[----:B------:R-:W-:-:S04]  /*06d0*/  UIADD3 UR4, UPT, UPT, -UR4, 0x100000, URZ ;  /* 0x0010000004047890 */ /* 0x000fc8000fffe1ff */
[----:B------:R-:W-:Y:S02]  /*06e0*/  USHF.L.U32 UR5, UR4, 0xb, URZ ;  /* 0x0000000b04057899 */ /* 0x000fe400080006ff */
[----:B------:R-:W-:Y:S01]  /*06f0*/  USHF.L.U32 UR4, UR4, 0x1, URZ ;  /* 0x0000000104047899 */ /* 0x000fe200080006ff */
[----:B------:R-:W-:Y:S01]  /*0700*/  ELECT P0, URZ, PT ;  /* 0x0000000000ff782f */ /* 0x000fe20003800000 */
[----:B--2---:R-:W-:Y:S01]  /*0710*/  ULEA UR6, UR6, UR7, 0x18 ;  /* 0x0000000706067291 */ /* 0x004fe2000f8ec0ff */
[----:B------:R-:W2:Y:S11]  /*0720*/  FENCE.VIEW.ASYNC.S ;  /* 0x00000000000073c6 */ /* 0x000eb60000000000 */
[----:B--2---:R2:W3:Y:S01]  /*0730*/  SYNCS.EXCH.64 URZ, [UR6+0x30], UR10 ;  /* 0x0000300a06ff75b2 */ /* 0x0044e20008000100 */
[----:B------:R2:W1:Y:S01]  /*0740*/  SYNCS.EXCH.64 URZ, [UR6+0x38], UR4 ;  /* 0x0000380406ff75b2 */ /* 0x0004620008000100 */
[----:B------:R-:W-:Y:S01]  /*0750*/  NOP ;  /* 0x0000000000007918 */ /* 0x000fe20000000000 */
.L_x_10:
[----:B------:R-:W4:Y:S01]  /*0760*/  SHFL.IDX PT, R2, R181, RZ, 0x1f ;  /* 0x00001fffb5027589 */ /* 0x000f2200000e0000 */
[----:B------:R-:W-:Y:S01]  /*0770*/  NOP ;  /* 0x0000000000007918 */ /* 0x000fe20000000000 */
[----:B----4-:R-:W-:-:S13]  /*0780*/  ISETP.NE.AND P0, PT, R2, 0x3, PT ;  /* 0x000000030200780c */ /* 0x010fda0003f05270 */
[----:B------:R-:W-:Y:S05]  /*0790*/  @P0 BRA `(.L_x_11) ;  /* 0x0000000000300947 */ /* 0x000fea0003800000 */
[----:B--23--:R-:W2:Y:S01]  /*07a0*/  S2UR UR5, SR_CgaCtaId ;  /* 0x00000000000579c3 */ /* 0x00cea20000008800 */
[----:B------:R-:W-:Y:S01]  /*07b0*/  UMOV UR6, 0x400 ;  /* 0x0000040000067882 */ /* 0x000fe20000000000 */
[----:B------:R-:W-:Y:S01]  /*07c0*/  UMOV UR4, 0x20 ;  /* 0x0000002000047882 */ /* 0x000fe20000000000 */
[----:B------:R-:W-:Y:S01]  /*07d0*/  ELECT P0, URZ, PT ;  /* 0x0000000000ff782f */ /* 0x000fe20003800000 */
[----:B--2---:R-:W-:Y:S02]  /*07e0*/  ULEA UR5, UR5, UR6, 0x18 ;  /* 0x0000000605057291 */ /* 0x004fe4000f8ec0ff */
[----:B------:R-:W-:-:S04]  /*07f0*/  UIADD3 UR6, UPT, UPT, -UR4, 0x100000, URZ ;  /* 0x0010000004067890 */ /* 0x000fc8000fffe1ff */
[----:B------:R-:W-:Y:S02]  /*0800*/  USHF.L.U32 UR7, UR6, 0xb, URZ ;  /* 0x0000000b06077899 */ /* 0x000fe400080006ff */
[----:B------:R-:W-:Y:S01]  /*0810*/  USHF.L.U32 UR6, UR6, 0x1, URZ ;  /* 0x0000000106067899 */ /* 0x000fe200080006ff */
[----:B------:R-:W2:Y:S11]  /*0820*/  FENCE.VIEW.ASYNC.S ;  /* 0x00000000000073c6 */ /* 0x000eb60000000000 */
[----:B--2---:R4:W2:Y:S01]  /*0830*/  SYNCS.EXCH.64 URZ, [UR5+0x40], UR6 ;  /* 0x0000400605ff75b2 */ /* 0x0048a20008000100 */
[----:B------:R4:W3:Y:S02]  /*0840*/  SYNCS.EXCH.64 URZ, [UR5+0x48], UR6 ;  /* 0x0000480605ff75b2 */ /* 0x0008e40008000100 */
[----:B----4-:R-:W-:Y:S01]  /*0850*/  NOP ;  /* 0x0000000000007918 */ /* 0x010fe20000000000 */
.L_x_11:
[----:B------:R-:W4:Y:S01]  /*0860*/  SHFL.IDX PT, R2, R181, RZ, 0x1f ;  /* 0x00001fffb5027589 */ /* 0x000f2200000e0000 */
[----:B------:R-:W-:Y:S01]  /*0870*/  NOP ;  /* 0x0000000000007918 */ /* 0x000fe20000000000 */
[----:B----4-:R-:W-:-:S13]  /*0880*/  ISETP.NE.AND P0, PT, R2, 0x4, PT ;  /* 0x000000040200780c */ /* 0x010fda0003f05270 */
[----:B------:R-:W-:Y:S05]  /*0890*/  @P0 BRA `(.L_x_12) ;  /* 0x00000000004c0947 */ /* 0x000fea0003800000 */
[----:B--23--:R-:W2:Y:S01]  /*08a0*/  S2UR UR5, SR_CgaCtaId ;  /* 0x00000000000579c3 */ /* 0x00cea20000008800 */
[----:B------:R-:W-:Y:S01]  /*08b0*/  UMOV UR7, 0x100 ;  /* 0x0000010000077882 */ /* 0x000fe20000000000 */
[----:B------:R-:W-:Y:S01]  /*08c0*/  UMOV UR6, 0x400 ;  /* 0x0000040000067882 */ /* 0x000fe20000000000 */
[----:B------:R-:W-:Y:S01]  /*08d0*/  USEL UR7, UR7, 0xe0, UP2 ;  /* 0x000000e007077887 */ /* 0x000fe20009000000 */
[----:B------:R-:W-:Y:S01]  /*08e0*/  UMOV UR4, 0x1 ;  /* 0x0000000100047882 */ /* 0x000fe20000000000 */
[----:B------:R-:W-:Y:S01]  /*08f0*/  ELECT P0, URZ, PT ;  /* 0x0000000000ff782f */ /* 0x000fe20003800000 */
[----:B------:R-:W-:-:S04]  /*0900*/  UIADD3 UR10, UPT, UPT, -UR4, 0x100000, URZ ;  /* 0x00100000040a7890 */ /* 0x000fc8000fffe1ff */
[----:B------:R-:W-:Y:S02]  /*0910*/  USHF.L.U32 UR11, UR10, 0xb, URZ ;  /* 0x0000000b0a0b7899 */ /* 0x000fe400080006ff */
[----:B------:R-:W-:Y:S02]  /*0920*/  USHF.L.U32 UR10, UR10, 0x1, URZ ;  /* 0x000000010a0a7899 */ /* 0x000fe400080006ff */
[----:B--2---:R-:W-:Y:S02]  /*0930*/  ULEA UR5, UR5, UR6, 0x18 ;  /* 0x0000000605057291 */ /* 0x004fe4000f8ec0ff */
[----:B------:R-:W-:-:S04]  /*0940*/  UIADD3 UR6, UPT, UPT, -UR7, 0x100000, URZ ;  /* 0x0010000007067890 */ /* 0x000fc8000fffe1ff */
[----:B------:R-:W-:Y:S02]  /*0950*/  USHF.L.U32 UR7, UR6, 0xb, URZ ;  /* 0x0000000b06077899 */ /* 0x000fe400080006ff */
[----:B------:R-:W-:Y:S01]  /*0960*/  USHF.L.U32 UR6, UR6, 0x1, URZ ;  /* 0x0000000106067899 */ /* 0x000fe200080006ff */
[----:B------:R-:W2:Y:S03]  /*0970*/  FENCE.VIEW.ASYNC.S ;  /* 0x00000000000073c6 */ /* 0x000ea60000000000 */
[----:B--2---:R4:W2:Y:S08]  /*0980*/  SYNCS.EXCH.64 URZ, [UR5+0x50], UR10 ;  /* 0x0000500a05ff75b2 */ /* 0x0048b00008000100 */
[----:B------:R4:W3:Y:S01]  /*0990*/  SYNCS.EXCH.64 URZ, [UR5+0x60], UR6 ;  /* 0x0000600605ff75b2 */ /* 0x0008e20008000100 */
[----:B------:R4:W1:Y:S01]  /*09a0*/  SYNCS.EXCH.64 URZ, [UR5+0x58], UR10 ;  /* 0x0000580a05ff75b2 */ /* 0x0008620008000100 */
[----:B------:R4:W1:Y:S02]  /*09b0*/  SYNCS.EXCH.64 URZ, [UR5+0x68], UR6 ;  /* 0x0000680605ff75b2 */ /* 0x0008640008000100 */
[----:B----4-:R-:W-:Y:S01]  /*09c0*/  NOP ;  /* 0x0000000000007918 */ /* 0x010fe20000000000 */
.L_x_12:
[----:B------:R-:W4:Y:S01]  /*09d0*/  SHFL.IDX PT, R2, R181, RZ, 0x1f ;  /* 0x00001fffb5027589 */ /* 0x000f2200000e0000 */
[----:B------:R-:W-:Y:S01]  /*09e0*/  NOP ;  /* 0x0000000000007918 */ /* 0x000fe20000000000 */
[----:B----4-:R-:W-:-:S13]  /*09f0*/  ISETP.NE.AND P0, PT, R2, 0x5, PT ;  /* 0x000000050200780c */ /* 0x010fda0003f05270 */
[----:B------:R-:W-:Y:S05]  /*0a00*/  @P0 BRA `(.L_x_13) ;  /* 0x0000000000580947 */ /* 0x000fea0003800000 */
[----:B--23--:R-:W2:Y:S01]  /*0a10*/  S2UR UR6, SR_CgaCtaId ;  /* 0x00000000000679c3 */ /* 0x00cea20000008800 */
        /* <DEDUP_REMOVED lines=12> */
[----:B--2---:R4:W2:Y:S01]  /*0ae0*/  SYNCS.EXCH.64 URZ, [UR6+0x70], UR10 ;  /* 0x0000700a06ff75b2 */ /* 0x0048a20008000100 */
[----:B------:R4:W3:Y:S01]  /*0af0*/  SYNCS.EXCH.64 URZ, [UR6+0x90], UR4 ;  /* 0x0000900406ff75b2 */ /* 0x0008e20008000100 */
[----:B------:R4:W1:Y:S01]  /*0b00*/  SYNCS.EXCH.64 URZ, [UR6+0x78], UR10 ;  /* 0x0000780a06ff75b2 */ /* 0x0008620008000100 */
[----:B------:R4:W1:Y:S01]  /*0b10*/  SYNCS.EXCH.64 URZ, [UR6+0x98], UR4 ;  /* 0x0000980406ff75b2 */ /* 0x0008620008000100 */
[----:B------:R4:W1:Y:S01]  /*0b20*/  SYNCS.EXCH.64 URZ, [UR6+0x80], UR10 ;  /* 0x0000800a06ff75b2 */ /* 0x0008620008000100 */
[----:B------:R4:W1:Y:S01]  /*0b30*/  SYNCS.EXCH.64 URZ, [UR6+0xa0], UR4 ;  /* 0x0000a00406ff75b2 */ /* 0x0008620008000100 */
[----:B------:R4:W1:Y:S01]  /*0b40*/  SYNCS.EXCH.64 URZ, [UR6+0x88], UR10 ;  /* 0x0000880a06ff75b2 */ /* 0x0008620008000100 */
[----:B------:R4:W1:Y:S02]  /*0b50*/  SYNCS.EXCH.64 URZ, [UR6+0xa8], UR4 ;  /* 0x0000a80406ff75b2 */ /* 0x0008640008000100 */
[----:B----4-:R-:W-:Y:S01]  /*0b60*/  NOP ;  /* 0x0000000000007918 */ /* 0x010fe20000000000 */
.L_x_13:
        /* <DEDUP_REMOVED lines=14> */
[----:B------:R4:W3:Y:S01]  /*0c50*/  SYNCS.EXCH.64 URZ, [UR5+0xc0], UR6 ;  /* 0x0000c00605ff75b2 */ /* 0x0008e20008000100 */
[----:B------:R4:W1:Y:S01]  /*0c60*/  SYNCS.EXCH.64 URZ, [UR5+0xb8], UR6 ;  /* 0x0000b80605ff75b2 */ /* 0x0008620008000100 */
[----:B------:R4:W1:Y:S02]  /*0c70*/  SYNCS.EXCH.64 URZ, [UR5+0xc8], UR6 ;  /* 0x0000c80605ff75b2 */ /* 0x0008640008000100 */
[----:B----4-:R-:W-:Y:S01]  /*0c80*/  NOP ;  /* 0x0000000000007918 */ /* 0x010fe20000000000 */
.L_x_14:
[----:B--23--:R-:W2:Y:S01]  /*0c90*/  S2UR UR5, SR_CTAID.X ;  /* 0x00000000000579c3 */ /* 0x00cea20000002500 */
[----:B------:R-:W-:-:S05]  /*0ca0*/  CS2R.32 R167, SR_CgaSize ;  /* 0x0000000000a77805 */ /* 0x000fca0000008a00 */
[----:B------:R-:W-:-:S05]  /*0cb0*/  IMAD R167, R167, -0xa0, RZ ;  /* 0xffffff60a7a77824 */ /* 0x000fca00078e02ff */
[----:B------:R-:W-:-:S14]  /*0cc0*/  R2UR UR7, R167 ;  /* 0x00000000a70772ca */ /* 0x000fdc00000e0000 */
[----:B------:R-:W3:Y:S01]  /*0cd0*/  LDCU UR7, c[0x0][UR7+0x2b0] ;  /* 0x00005600070777ac */ /* 0x000ee20008000800 */
[----:B------:R-:W-:Y:S01]  /*0ce0*/  NOP ;  /* 0x0000000000007918 */ /* 0x000fe20000000000 */
[----:B------:R-:W-:-:S05]  /*0cf0*/  CS2R.32 R167, SR_CgaSize ;  /* 0x0000000000a77805 */ /* 0x000fca0000008a00 */
[----:B------:R-:W-:-:S05]  /*0d00*/  IMAD R167, R167, -0xa0, RZ ;  /* 0xffffff60a7a77824 */ /* 0x000fca00078e02ff */
[----:B------:R-:W-:-:S14]  /*0d10*/  R2UR UR6, R167 ;  /* 0x00000000a70672ca */ /* 0x000fdc00000e0000 */
[----:B------:R-:W4:Y:S01]  /*0d20*/  LDCU UR6, c[0x0][UR6+0x2b4] ;  /* 0x00005680060677ac */ /* 0x000f220008000800 */
[----:B------:R-:W1:Y:S08]  /*0d30*/  S2UR UR4, SR_CTAID.Y ;  /* 0x00000000000479c3 */ /* 0x000e700000002600 */
[----:B------:R-:W4:Y:S01]  /*0d40*/  LDC R9, c[0x0][0xb24] ;  /* 0x0002c900ff097b82 */ /* 0x000f220000000800 */
[----:B--2---:R-:W-:-:S02]  /*0d50*/  I2FP.F32.U32 R4, UR5 ;  /* 0x0000000500047c45 */ /* 0x004fc40008201000 */
[----:B------:R-:W-:-:S05]  /*0d60*/  CS2R.32 R5, SR_CgaSize ;  /* 0x0000000000057805 */ /* 0x000fca0000008a00 */
[----:B------:R-:W-:-:S06]  /*0d70*/  IMAD R5, R5, -0xa0, RZ ;  /* 0xffffff6005057824 */ /* 0x000fcc00078e02ff */
[----:B------:R-:W2:Y:S01]  /*0d80*/  LDC R5, c[0x0][R5+0x2a0] ;  /* 0x0000a80005057b82 */ /* 0x000ea20000000800 */
[----:B------:R-:W-:Y:S01]  /*0d90*/  MOV R167, UR5 ;  /* 0x0000000500a77c02 */ /* 0x000fe20008000f00 */
[----:B---3--:R-:W-:Y:S01]  /*0da0*/  FMUL R4, R4, UR7 ;  /* 0x0000000704047c20 */ /* 0x008fe20008400000 */
[----:B-1----:R-:W-:Y:S02]  /*0db0*/  I2FP.F32.U32 R2, UR4 ;  /* 0x0000000400027c45 */ /* 0x002fe40008201000 */
[----:B------:R-:W-:-:S05]  /*0dc0*/  CS2R.32 R3, SR_CgaSize ;  /* 0x0000000000037805 */ /* 0x000fca0000008a00 */
[----:B------:R-:W-:-:S06]  /*0dd0*/  IMAD R3, R3, -0xa0, RZ ;  /* 0xffffff6003037824 */ /* 0x000fcc00078e02ff */
[----:B------:R-:W1:Y:S01]  /*0de0*/  LDC R3, c[0x0][R3+0x2a4] ;  /* 0x0000a90003037b82 */ /* 0x000e620000000800 */
[----:B------:R-:W3:Y:S01]  /*0df0*/  F2I.U32.TRUNC.NTZ R166, R4 ;  /* 0x0000000400a67305 */ /* 0x000ee2000020f000 */
[----:B------:R-:W-:Y:S01]  /*0e00*/  MOV R165, UR4 ;  /* 0x0000000400a57c02 */ /* 0x000fe20008000f00 */
[----:B----4-:R-:W-:-:S05]  /*0e10*/  FMUL R2, R2, UR6 ;  /* 0x0000000602027c20 */ /* 0x010fca0008400000 */
[----:B------:R-:W-:Y:S01]  /*0e20*/  BAR.SYNC.DEFER_BLOCKING 0x0 ;  /* 0x0000000000007b1d */ /* 0x000fe20000010000 */
[----:B------:R-:W-:-:S05]  /*0e30*/  ISETP.GE.AND P0, PT, R9, 0x1, PT ;  /* 0x000000010900780c */ /* 0x000fca0003f06270 */
[----:B------:R-:W4:Y:S02]  /*0e40*/  F2I.U32.TRUNC.NTZ R164, R2 ;  /* 0x0000000200a47305 */ /* 0x000f24000020f000 */
[----:B------:R-:W1:Y:S01]  /*0e50*/  S2UR UR36, SR_CTAID.Z ;  /* 0x00000000002479c3 */ /* 0x000e620000002700 */
[----:B---3--:R-:W-:-:S05]  /*0e60*/  IADD3 R166, PT, PT, -R166, RZ, RZ ;  /* 0x000000ffa6a67210 */ /* 0x008fca0007ffe1ff */
[----:B--2---:R-:W-:Y:S01]  /*0e70*/  IMAD R166, R5, R166, UR5 ;  /* 0x0000000505a67e24 */ /* 0x004fe2000f8e02a6 */
[----:B----4-:R-:W-:-:S05]  /*0e80*/  IADD3 R164, PT, PT, -R164, RZ, RZ ;  /* 0x000000ffa4a47210 */ /* 0x010fca0007ffe1ff */
[----:B-1----:R-:W-:Y:S01]  /*0e90*/  IMAD R164, R3, R164, UR4 ;  /* 0x0000000403a47e24 */ /* 0x002fe2000f8e02a4 */
[----:B------:R-:W-:Y:S06]  /*0ea0*/  @!P0 BRA `(.L_x_15) ;  /* 0x0000000000b88947 */ /* 0x000fec0003800000 */
[----:B------:R-:W1:Y:S01]  /*0eb0*/  LDC.64 R4, c[0x0][0xb18] ;  /* 0x0002c600ff047b82 */ /* 0x000e620000000a00 */
[----:B------:R-:W-:-:S07]  /*0ec0*/  ISETP.NE.AND P0, PT, R9, 0x1, PT ;  /* 0x000000010900780c */ /* 0x000fce0003f05270 */
[----:B------:R-:W2:Y:S08]  /*0ed0*/  LDC R10, c[0x0][0xb0c] ;  /* 0x0002c300ff0a7b82 */ /* 0x000eb00000000800 */
[----:B------:R-:W3:Y:S08]  /*0ee0*/  LDC R11, c[0x0][0x370] ;  /* 0x0000dc00ff0b7b82 */ /* 0x000ef00000000800 */
[----:B------:R-:W4:Y:S01]  /*0ef0*/  LDC R12, c[0x0][0x374] ;  /* 0x0000dd00ff0c7b82 */ /* 0x000f220000000800 */
[----:B-1----:R-:W-:-:S07]  /*0f00*/  ISETP.NE.AND P1, PT, R4, 0x1, PT ;  /* 0x000000010400780c */ /* 0x002fce0003f25270 */
[----:B------:R-:W3:Y:S01]  /*0f10*/  LDC.64 R6, c[0x0][0xb10] ;  /* 0x0002c400ff067b82 */ /* 0x000ee20000000a00 */
[----:B--2---:R-:W-:-:S07]  /*0f20*/  ISETP.NE.AND P2, PT, R10, 0x1, PT ;  /* 0x000000010a00780c */ /* 0x004fce0003f45270 */
[----:B------:R-:W1:Y:S08]  /*0f30*/  LDC R8, c[0x0][0xb20] ;  /* 0x0002c800ff087b82 */ /* 0x000e700000000800 */
[----:B------:R-:W2:Y:S01]  /*0f40*/  LDC.64 R2, c[0x0][0xb28] ;  /* 0x0002ca00ff027b82 */ /* 0x000ea20000000a00 */
[----:B----4-:R-:W-:-:S04]  /*0f50*/  IMAD.HI.U32 R13, R12, R5, RZ ;  /* 0x000000050c0d7227 */ /* 0x010fc800078e00ff */
[----:B------:R-:W-:-:S04]  /*0f60*/  IMAD.HI.U32 R5, R165, R5, RZ ;  /* 0x00000005a5057227 */ /* 0x000fc800078e00ff */
[----:B---3--:R-:W-:-:S04]  /*0f70*/  IMAD.HI.U32 R14, R11, R6, RZ ;  /* 0x000000060b0e7227 */ /* 0x008fc800078e00ff */
[----:B------:R-:W-:Y:S01]  /*0f80*/  IMAD.HI.U32 R16, R167, R6, RZ ;  /* 0x00000006a7107227 */ /* 0x000fe200078e00ff */
[-C--:B------:R-:W-:Y:S02]  /*0f90*/  @P2 SHF.R.U32.HI R11, RZ, R7.reuse, R14 ;  /* 0x00000007ff0b2219 */ /* 0x080fe4000001160e */
[-C--:B-1----:R-:W-:Y:S02]  /*0fa0*/  @P1 SHF.R.U32.HI R12, RZ, R8.reuse, R13 ;  /* 0x00000008ff0c1219 */ /* 0x082fe4000001160d */
[----:B------:R-:W-:Y:S02]  /*0fb0*/  SHF.R.U32.HI R8, RZ, R8, R5 ;  /* 0x00000008ff087219 */ /* 0x000fe40000011605 */
[----:B------:R-:W-:Y:S02]  /*0fc0*/  SHF.R.U32.HI R16, RZ, R7, R16 ;  /* 0x00000007ff107219 */ /* 0x000fe40000011610 */
[----:B------:R-:W-:Y:S01]  /*0fd0*/  SEL R5, R165, R8, !P1 ;  /* 0x00000008a5057207 */ /* 0x000fe20004800000 */
[----:B--2---:R-:W-:Y:S01]  /*0fe0*/  IMAD.HI.U32 R14, R12, R2, RZ ;  /* 0x000000020c0e7227 */ /* 0x004fe200078e00ff */
[----:B------:R-:W-:-:S03]  /*0ff0*/  SEL R7, R167, R16, !P2 ;  /* 0x00000010a7077207 */ /* 0x000fc60005000000 */
[----:B------:R-:W-:Y:S01]  /*1000*/  IMAD.HI.U32 R6, R11, R2, RZ ;  /* 0x000000020b067227 */ /* 0x000fe200078e00ff */
[----:B------:R-:W-:-:S04]  /*1010*/  @P0 SHF.R.U32.HI R12, RZ, R3, R14 ;  /* 0x00000003ff0c0219 */ /* 0x000fc8000001160e */
[----:B------:R-:W-:Y:S01]  /*1020*/  @P0 SHF.R.U32.HI R11, RZ, R3, R6 ;  /* 0x00000003ff0b0219 */ /* 0x000fe20000011606 */
[----:B------:R-:W-:-:S04]  /*1030*/  IMAD R12, R12, R9, RZ ;  /* 0x000000090c0c7224 */ /* 0x000fc800078e02ff */
[----:B------:R-:W-:Y:S01]  /*1040*/  IMAD R6, R11, R9, RZ ;  /* 0x000000090b067224 */ /* 0x000fe200078e02ff */
[----:B------:R-:W-:-:S04]  /*1050*/  ISETP.GE.AND P1, PT, R5, R12, PT ;  /* 0x0000000c0500720c */ /* 0x000fc80003f26270 */
[----:B------:R-:W-:Y:S01]  /*1060*/  ISETP.GE.OR P1, PT, R7, R6, P1 ;  /* 0x000000060700720c */ /* 0x000fe20000f26670 */
[----:B------:R-:W-:-:S05]  /*1070*/  IMAD.HI.U32 R6, R5, R2, RZ ;  /* 0x0000000205067227 */ /* 0x000fca00078e00ff */
[----:B------:R-:W-:-:S04]  /*1080*/  SHF.R.U32.HI R6, RZ, R3, R6 ;  /* 0x00000003ff067219 */ /* 0x000fc80000011606 */
[----:B------:R-:W-:-:S03]  /*1090*/  SEL R6, R5, R6, !P0 ;  /* 0x0000000605067207 */ /* 0x000fc60004000000 */
[----:B------:R-:W-:Y:S01]  /*10a0*/  @!P1 IMAD.HI.U32 R8, R7, R2, RZ ;  /* 0x0000000207089227 */ /* 0x000fe200078e00ff */
[----:B------:R-:W-:-:S04]  /*10b0*/  IADD3 R2, PT, PT, -R6, RZ, RZ ;  /* 0x000000ff06027210 */ /* 0x000fc80007ffe1ff */
[----:B------:R-:W-:Y:S01]  /*10c0*/  @!P1 SHF.R.U32.HI R8, RZ, R3, R8 ;  /* 0x00000003ff089219 */ /* 0x000fe20000011608 */
[----:B------:R-:W-:-:S03]  /*10d0*/  IMAD R2, R9, R2, R5 ;  /* 0x0000000209027224 */ /* 0x000fc600078e0205 */
[----:B------:R-:W-:Y:S02]  /*10e0*/  @!P1 SEL R3, R7, R8, !P0 ;  /* 0x0000000807039207 */ /* 0x000fe40004000000 */
[----:B------:R-:W-:-:S03]  /*10f0*/  IADD3 R8, PT, PT, -R5, RZ, RZ ;  /* 0x000000ff05087210 */ /* 0x000fc60007ffe1ff */
[--C-:B------:R-:W-:Y:S02]  /*1100*/  @!P1 IMAD.IADD R6, R6, 0x1, -R3.reuse ;  /* 0x0000000106069824 */ /* 0x100fe400078e0a03 */
[----:B------:R-:W-:Y:S01]  /*1110*/  @!P1 IMAD R3, R2, R11, R3 ;  /* 0x0000000b02039224 */ /* 0x000fe200078e0203 */
[----:B------:R-:W-:Y:S01]  /*1120*/  IADD3 R2, PT, PT, -R7, RZ, RZ ;  /* 0x000000ff07027210 */ /* 0x000fe20007ffe1ff */
[----:B------:R-:W-:Y:S02]  /*1130*/  @!P1 IMAD R5, R6, R9, R7 ;  /* 0x0000000906059224 */ /* 0x000fe400078e0207 */
[----:B------:R-:W-:Y:S02]  /*1140*/  IMAD R8, R4, R8, R165 ;  /* 0x0000000804087224 */ /* 0x000fe400078e02a5 */
[----:B------:R-:W-:Y:S02]  /*1150*/  @!P1 IMAD.MOV.U32 R7, RZ, RZ, R3 ;  /* 0x000000ffff079224 */ /* 0x000fe400078e0003 */
[----:B------:R-:W-:-:S02]  /*1160*/  IMAD R2, R10, R2, R167 ;  /* 0x000000020a027224 */ /* 0x000fc400078e02a7 */
[----:B------:R-:W-:Y:S02]  /*1170*/  IMAD R165, R5, R4, R8 ;  /* 0x0000000405a57224 */ /* 0x000fe400078e0208 */
[----:B------:R-:W-:Y:S02]  /*1180*/  IMAD R167, R7, R10, R2 ;  /* 0x0000000a07a77224 */ /* 0x000fe400078e0202 */
.L_x_15:
[----:B------:R-:W1:Y:S01]  /*1190*/  LDCU UR4, c[0x0][0xb30] ;  /* 0x00016600ff0477ac */ /* 0x000e620008000800 */
[----:B------:R-:W2:Y:S08]  /*11a0*/  S2UR UR37, SR_CgaCtaId ;  /* 0x00000000002579c3 */ /* 0x000eb00000008800 */
[----:B------:R-:W3:Y:S01]  /*11b0*/  LDC R72, c[0x0][0xb24] ;  /* 0x0002c900ff487b82 */ /* 0x000ee20000000800 */
[----:B-1----:R-:W-:-:S09]  /*11c0*/  UISETP.NE.AND UP1, UPT, UR4, 0x1, UPT ;  /* 0x000000010400788c */ /* 0x002fd2000bf25270 */
[----:B--2---:R-:W-:Y:S05]  /*11d0*/  BRA.U UP1, `(.L_x_16) ;  /* 0x0000000101407547 */ /* 0x004fea000b800000 */
[----:B------:R-:W1:Y:S08]  /*11e0*/  LDC.64 R4, c[0x0][0xb10] ;  /* 0x0002c400ff047b82 */ /* 0x000e700000000a00 */
[----:B------:R-:W2:Y:S08]  /*11f0*/  LDC.64 R2, c[0x0][0xb18] ;  /* 0x0002c600ff027b82 */ /* 0x000eb00000000a00 */
[----:B------:R-:W4:Y:S08]  /*1200*/  LDC R6, c[0x0][0xb20] ;  /* 0x0002c800ff067b82 */ /* 0x000f300000000800 */
[----:B------:R-:W3:Y:S01]  /*1210*/  LDC R8, c[0x0][0xb0c] ;  /* 0x0002c300ff087b82 */ /* 0x000ee20000000800 */
[----:B-1----:R-:W-:-:S05]  /*1220*/  IMAD.HI.U32 R4, R167, R4, RZ ;  /* 0x00000004a7047227 */ /* 0x002fca00078e00ff */
[----:B------:R-:W-:Y:S01]  /*1230*/  SHF.R.U32.HI R4, RZ, R5, R4 ;  /* 0x00000005ff047219 */ /* 0x000fe20000011604 */
[----:B--2---:R-:W-:Y:S01]  /*1240*/  IMAD.HI.U32 R3, R165, R3, RZ ;  /* 0x00000003a5037227 */ /* 0x004fe200078e00ff */
[----:B------:R-:W-:-:S04]  /*1250*/  ISETP.NE.AND P0, PT, R2, 0x1, PT ;  /* 0x000000010200780c */ /* 0x000fc80003f05270 */
[----:B----4-:R-:W-:-:S04]  /*1260*/  SHF.R.U32.HI R6, RZ, R6, R3 ;  /* 0x00000006ff067219 */ /* 0x010fc80000011603 */
[----:B------:R-:W-:Y:S02]  /*1270*/  SEL R3, R165, R6, !P0 ;  /* 0x00000006a5037207 */ /* 0x000fe40004000000 */
[----:B---3--:R-:W-:-:S04]  /*1280*/  ISETP.NE.AND P1, PT, R8, 0x1, PT ;  /* 0x000000010800780c */ /* 0x008fc80003f25270 */
[----:B------:R-:W-:-:S05]  /*1290*/  SEL R4, R167, R4, !P1 ;  /* 0x00000004a7047207 */ /* 0x000fca0004800000 */
[----:B------:R-:W-:Y:S02]  /*12a0*/  IMAD.IADD R5, R3, 0x1, -R4 ;  /* 0x0000000103057824 */ /* 0x000fe400078e0a04 */
[----:B------:R-:W-:Y:S02]  /*12b0*/  IMAD.IADD R3, R4, 0x1, -R3 ;  /* 0x0000000104037824 */ /* 0x000fe400078e0a03 */
[----:B------:R-:W-:Y:S02]  /*12c0*/  IMAD R167, R5, R8, R167 ;  /* 0x0000000805a77224 */ /* 0x000fe400078e02a7 */
[----:B------:R-:W-:-:S07]  /*12d0*/  IMAD R165, R3, R2, R165 ;  /* 0x0000000203a57224 */ /* 0x000fce00078e02a5 */
.L_x_16:
[----:B------:R-:W-:Y:S01]  /*12e0*/  BAR.SYNC.DEFER_BLOCKING 0x0 ;  /* 0x0000000000007b1d */ /* 0x000fe20000010000 */
[----:B------:R-:W-:Y:S01]  /*12f0*/  UISETP.NE.AND UP1, UPT, UR8, 0x2, UPT ;  /* 0x000000020800788c */ /* 0x000fe2000bf25270 */
[----:B------:R-:W-:Y:S02]  /*1300*/  ISETP.NE.OR P5, PT, R0, 0x2, !P5 ;  /* 0x000000020000780c */ /* 0x000fe40006fa5670 */
[----:B------:R-:W-:-:S06]  /*1310*/  LOP3.LUT R2, R176, 0x1f, RZ, 0xc0, !PT ;  /* 0x0000001fb0027812 */ /* 0x000fcc00078ec0ff */
[----:B------:R-:W-:Y:S05]  /*1320*/  BRA.U UP1, `(.L_x_17) ;  /* 0x00000011013c7547 */ /* 0x000fea000b800000 */
[----:B------:R-:W1:Y:S01]  /*1330*/  LDCU UR13, c[0x0][0x38c] ;  /* 0x00007180ff0d77ac */ /* 0x000e620008000800 */
[----:B------:R-:W2:Y:S01]  /*1340*/  LDC R9, c[0x0][0x370] ;  /* 0x0000dc00ff097b82 */ /* 0x000ea20000000800 */
[----:B------:R-:W-:Y:S01]  /*1350*/  PLOP3.LUT P1, PT, PT, PT, UP2, 0x80, 0x8 ;  /* 0x000000000008781c */ /* 0x000fe20003f2f028 */
[----:B------:R-:W-:Y:S01]  /*1360*/  HFMA2 R12, -RZ, RZ, 0, 0 ;  /* 0x00000000ff0c7431 */ /* 0x000fe200000001ff */
[----:B------:R-:W-:Y:S01]  /*1370*/  ISETP.EQ.OR P4, PT, R2, RZ, P5 ;  /* 0x000000ff0200720c */ /* 0x000fe20002f82670 */
[----:B------:R-:W-:Y:S01]  /*1380*/  IMAD.MOV.U32 R15, RZ, RZ, 0x1 ;  /* 0x00000001ff0f7424 */ /* 0x000fe200078e00ff */
[----:B------:R-:W-:Y:S01]  /*1390*/  PLOP3.LUT P1, PT, P1, PT, PT, 0x8, 0x80 ;  /* 0x000000000080781c */ /* 0x000fe20000f2e170 */
[----:B------:R-:W-:Y:S01]  /*13a0*/  IMAD.MOV.U32 R14, RZ, RZ, RZ ;  /* 0x000000ffff0e7224 */ /* 0x000fe200078e00ff */
[----:B------:R-:W-:Y:S01]  /*13b0*/  MOV R8, 0x1 ;  /* 0x0000000100087802 */ /* 0x000fe20000000f00 */
[----:B------:R-:W4:Y:S01]  /*13c0*/  LDC R0, c[0x0][0x374] ;  /* 0x0000dd00ff007b82 */ /* 0x000f220000000800 */
[----:B------:R-:W-:Y:S01]  /*13d0*/  IMAD.MOV.U32 R10, RZ, RZ, RZ ;  /* 0x000000ffff0a7224 */ /* 0x000fe200078e00ff */
[----:B------:R-:W2:Y:S01]  /*13e0*/  LDCU.64 UR22, c[0x0][0x348] ;  /* 0x00006900ff1677ac */ /* 0x000ea20008000a00 */
[----:B------:R-:W-:Y:S01]  /*13f0*/  UMOV UR6, URZ ;  /* 0x000000ff00067c82 */ /* 0x000fe20008000000 */
[----:B-1----:R-:W-:-:S04]  /*1400*/  UIADD3 UR5, UPT, UPT, UR13, 0x7f, URZ ;  /* 0x0000007f0d057890 */ /* 0x002fc8000fffe0ff */
[----:B------:R-:W-:-:S04]  /*1410*/  USHF.R.S32.HI UR4, URZ, 0x1f, UR5 ;  /* 0x0000001fff047899 */ /* 0x000fc80008011405 */
[----:B------:R-:W-:-:S04]  /*1420*/  ULEA.HI UR4, UR4, UR5, URZ, 0x7 ;  /* 0x0000000504047291 */ /* 0x000fc8000f8f38ff */
[----:B------:R-:W-:Y:S02]  /*1430*/  USHF.R.S32.HI UR15, URZ, 0x7, UR4 ;  /* 0x00000007ff0f7899 */ /* 0x000fe40008011404 */
[----:B------:R-:W-:Y:S02]  /*1440*/  UIADD3 UR4, UPT, UPT, UR13, -0x1, URZ ;  /* 0xffffffff0d047890 */ /* 0x000fe4000fffe0ff */
[----:B------:R-:W-:Y:S02]  /*1450*/  UISETP.LT.U32.AND UP0, UPT, UR15, 0x3, UPT ;  /* 0x000000030f00788c */ /* 0x000fe4000bf01070 */
[----:B------:R-:W-:Y:S02]  /*1460*/  UISETP.GE.U32.AND UP1, UPT, UR4, -0xff, UPT ;  /* 0xffffff010400788c */ /* 0x000fe4000bf26070 */
[----:B------:R-:W-:Y:S02]  /*1470*/  USEL UR14, UR15, 0x3, UP0 ;  /* 0x000000030f0e7887 */ /* 0x000fe40008000000 */
[----:B------:R-:W-:-:S02]  /*1480*/  UIADD3 UR13, UPT, UPT, UR13, 0xfe, URZ ;  /* 0x000000fe0d0d7890 */ /* 0x000fc4000fffe0ff */
[----:B------:R-:W-:Y:S02]  /*1490*/  UIADD3 UR5, UPT, UPT, UR14, -0x1, URZ ;  /* 0xffffffff0e057890 */ /* 0x000fe4000fffe0ff */
[----:B------:R-:W-:-:S03]  /*14a0*/  UIADD3 UR7, UPT, UPT, UR15, -UR14, URZ ;  /* 0x8000000e0f077290 */ /* 0x000fc6000fffe0ff */
[----:B------:R-:W-:-:S04]  /*14b0*/  @UP1 UIADD3 UR5, UPT, UPT, UR14, URZ, URZ ;  /* 0x000000ff0e051290 */ /* 0x000fc8000fffe0ff */
[----:B--2---:R-:W-:-:S12]  /*14c0*/  UIADD3 UR5, UPT, UPT, UR5, 0x1, URZ ;  /* 0x0000000105057890 */ /* 0x004fd8000fffe0ff */
.L_x_35:
[----:B------:R-:W-:Y:S01]  /*14d0*/  UISETP.NE.AND UP0, UPT, UR37, URZ, UPT ;  /* 0x000000ff2500728c */ /* 0x000fe2000bf05270 */
[----:B------:R-:W1:Y:S08]  /*14e0*/  S2UR UR37, SR_CgaCtaId ;  /* 0x00000000002579c3 */ /* 0x000e700000008800 */
[----:B------:R-:W-:Y:S05]  /*14f0*/  BRA.U UP0, `(.L_x_18) ;  /* 0x0000000100347547 */ /* 0x000fea000b800000 */
[----:B------:R-:W2:Y:S01]  /*1500*/  S2R R2, SR_CgaCtaId ;  /* 0x0000000000027919 */ /* 0x000ea20000008800 */
[----:B------:R-:W-:-:S04]  /*1510*/  MOV R3, 0x400 ;  /* 0x0000040000037802 */ /* 0x000fc80000000f00 */
[----:B--2---:R-:W-:Y:S02]  /*1520*/  LEA R3, R2, R3, 0x18 ;  /* 0x0000000302037211 */ /* 0x004fe400078ec0ff */
[----:B------:R-:W-:-:S03]  /*1530*/  SHF.L.U32 R2, R8, 0x1f, RZ ;  /* 0x0000001f08027819 */ /* 0x000fc600000006ff */
[----:B------:R-:W-:-:S04]  /*1540*/  IMAD R3, R10, 0x8, R3 ;  /* 0x000000080a037824 */ /* 0x000fc800078e0203 */
[----:B------:R-:W2:Y:S02]  /*1550*/  SYNCS.PHASECHK.TRANS64.TRYWAIT P0, [R3+URZ+0xc0], R2 ;  /* 0x0000c002030075a7 */ /* 0x000ea400080011ff */
[----:B--2---:R-:W-:Y:S05]  /*1560*/  @!P0 BRA `(.L_x_19) ;  /* 0x0000005400188947 */ /* 0x004fea0003800000 */
.L_x_94:
[----:B------:R-:W-:Y:S01]  /*1570*/  VIADD R10, R10, 0x1 ;  /* 0x000000010a0a7836 */ /* 0x000fe20000000000 */
[----:B------:R2:W-:Y:S04]  /*1580*/  SYNCS.ARRIVE.TRANS64.A1T0 RZ, [R3+URZ+0xb0], RZ ;  /* 0x0000b0ff03ff79a7 */ /* 0x0005e800081000ff */
[----:B------:R-:W-:-:S04]  /*1590*/  ISETP.NE.AND P0, PT, R10, 0x2, PT ;  /* 0x000000020a00780c */ /* 0x000fc80003f05270 */
[----:B------:R-:W-:Y:S02]  /*15a0*/  SEL R10, R10, RZ, P0 ;  /* 0x000000ff0a0a7207 */ /* 0x000fe40000000000 */
[----:B--2---:R-:W-:-:S04]  /*15b0*/  SEL R3, RZ, 0x1, P0 ;  /* 0x00000001ff037807 */ /* 0x004fc80000000000 */
[----:B------:R-:W-:-:S07]  /*15c0*/  LOP3.LUT R8, R8, R3, RZ, 0x3c, !PT ;  /* 0x0000000308087212 */ /* 0x000fce00078e3cff */
.L_x_18:
[----:B------:R-:W-:Y:S01]  /*15d0*/  UMOV UR4, 0x400 ;  /* 0x0000040000047882 */ /* 0x000fe20000000000 */
[----:B------:R-:W-:Y:S01]  /*15e0*/  SHF.L.U32 R2, R15, 0x1f, RZ ;  /* 0x0000001f0f027819 */ /* 0x000fe200000006ff */
[----:B-1----:R-:W-:Y:S01]  /*15f0*/  ULEA UR4, UR37, UR4, 0x18 ;  /* 0x0000000425047291 */ /* 0x002fe2000f8ec0ff */
[----:B------:R-:W-:Y:S01]  /*1600*/  R2UR UR35, R167 ;  /* 0x00000000a72372ca */ /* 0x000fe200000e0000 */
[----:B------:R-:W-:Y:S01]  /*1610*/  UISETP.GE.U32.AND UP0, UPT, UR13, 0xff, UPT ;  /* 0x000000ff0d00788c */ /* 0x000fe2000bf06070 */
[----:B------:R-:W-:Y:S01]  /*1620*/  R2UR UR11, R165 ;  /* 0x00000000a50b72ca */ /* 0x000fe200000e0000 */
[----:B------:R-:W-:Y:S01]  /*1630*/  ULEA UR8, UR6, UR4, 0x3 ;  /* 0x0000000406087291 */ /* 0x000fe2000f8e18ff */
[----:B------:R-:W-:-:S08]  /*1640*/  UMOV UR24, URZ ;  /* 0x000000ff00187c82 */ /* 0x000fd00008000000 */
[----:B------:R1:W2:Y:S01]  /*1650*/  SYNCS.PHASECHK.TRANS64.TRYWAIT P0, [UR8+0x18], R2 ;  /* 0x00001802ff0075a7 */ /* 0x0002a20008001108 */
[----:B------:R-:W-:Y:S02]  /*1660*/  USHF.L.U32 UR35, UR35, 0x7, URZ ;  /* 0x0000000723237899 */ /* 0x000fe400080006ff */
[----:B------:R-:W-:Y:S01]  /*1670*/  USHF.L.U32 UR11, UR11, 0x6, URZ ;  /* 0x000000060b0b7899 */ /* 0x000fe200080006ff */
[----:B------:R-:W-:Y:S11]  /*1680*/  BRA.U !UP0, `(.L_x_20) ;  /* 0x0000000108a87547 */ /* 0x000ff6000b800000 */
[----:B------:R-:W-:Y:S01]  /*1690*/  UMOV UR16, URZ ;  /* 0x000000ff00107c82 */ /* 0x000fe20008000000 */
[----:B------:R-:W-:-:S05]  /*16a0*/  UMOV UR17, UR6 ;  /* 0x0000000600117c82 */ /* 0x000fca0008000000 */
.L_x_25:
[----:B-1----:R-:W-:Y:S01]  /*16b0*/  ULEA UR33, UR17, UR4, 0x3 ;  /* 0x0000000411217291 */ /* 0x002fe2000f8e18ff */
[----:B--2---:R-:W-:Y:S01]  /*16c0*/  @!P5 MOV R3, 0x6000 ;  /* 0x000060000003d802 */ /* 0x004fe20000000f00 */
[----:B--2---:R-:W-:Y:S10]  /*16d0*/  @P0 BRA `(.L_x_21) ;  /* 0x00000000000c0947 */ /* 0x004ff40003800000 */
[----:B------:R-:W-:-:S04]  /*16e0*/  SHF.L.U32 R5, R15, 0x1f, RZ ;  /* 0x0000001f0f057819 */ /* 0x000fc800000006ff */
[----:B------:R-:W2:Y:S02]  /*16f0*/  SYNCS.PHASECHK.TRANS64.TRYWAIT P0, [UR33+0x18], R5 ;  /* 0x00001805ff0075a7 */ /* 0x000ea40008001121 */
[----:B--2---:R-:W-:Y:S05]  /*1700*/  @!P0 BRA `(.L_x_22) ;  /* 0x0000005000c48947 */ /* 0x004fea0003800000 */
.L_x_21:
[----:B------:R2:W-:Y:S01]  /*1710*/  @!P5 SYNCS.ARRIVE.TRANS64 RZ, [UR33], R3 ;  /* 0x00000003ffffd9a7 */ /* 0x0005e20008000021 */
[----:B------:R-:W-:Y:S04]  /*1720*/  BSSY.RECONVERGENT B0, `(.L_x_23) ;  /* 0x0000003000007945 */ /* 0x000fe80003800200 */
[----:B------:R-:W-:Y:S05]  /*1730*/  @P4 BRA `(.L_x_24) ;  /* 0x0000000000044947 */ /* 0x000fea0003800000 */
[----:B------:R-:W-:Y:S05]  /*1740*/  BPT.TRAP 0x1 ;  /* 0x000000040000795c */ /* 0x000fea0000300000 */
.L_x_24:
[----:B------:R-:W-:Y:S05]  /*1750*/  BSYNC.RECONVERGENT B0 ;  /* 0x0000000000007941 */ /* 0x000fea0003800200 */
.L_x_23:
[----:B------:R-:W-:Y:S02]  /*1760*/  UIADD3 UR6, UPT, UPT, UR17, 0x1, URZ ;  /* 0x0000000111067890 */ /* 0x000fe4000fffe0ff */
[----:B------:R-:W-:Y:S02]  /*1770*/  ULEA UR32, UR17, UR4, 0xe ;  /* 0x0000000411207291 */ /* 0x000fe4000f8e70ff */
[----:B------:R-:W-:Y:S02]  /*1780*/  UISETP.NE.AND UP0, UPT, UR6, 0x3, UPT ;  /* 0x000000030600788c */ /* 0x000fe4000bf05270 */
[----:B------:R-:W-:Y:S02]  /*1790*/  UIADD3 UR26, UP1, UPT, UR22, 0x80, URZ ;  /* 0x00000080161a7890 */ /* 0x000fe4000ff3e0ff */
[----:B------:R-:W-:Y:S02]  /*17a0*/  USEL UR9, URZ, 0x1, UP0 ;  /* 0x00000001ff097887 */ /* 0x000fe40008000000 */
[----:B------:R-:W-:-:S02]  /*17b0*/  USEL UR6, UR6, URZ, UP0 ;  /* 0x000000ff06067287 */ /* 0x000fc40008000000 */
[----:B------:R-:W-:Y:S02]  /*17c0*/  UIADD3 UR20, UP0, UPT, UR22, 0x180, URZ ;  /* 0x0000018016147890 */ /* 0x000fe4000ff1e0ff */
[----:B------:R-:W-:Y:S01]  /*17d0*/  ULEA UR8, UR6, UR4, 0x3 ;  /* 0x0000000406087291 */ /* 0x000fe2000f8e18ff */
[----:B------:R-:W-:Y:S01]  /*17e0*/  LOP3.LUT R15, R15, UR9, RZ, 0x3c, !PT ;  /* 0x000000090f0f7c12 */ /* 0x000fe2000f8e3cff */
[----:B------:R-:W-:Y:S02]  /*17f0*/  USHF.L.U32 UR34, UR16, 0x7, URZ ;  /* 0x0000000710227899 */ /* 0x000fe400080006ff */
[----:B------:R-:W-:Y:S01]  /*1800*/  UIADD3.X UR27, UPT, UPT, URZ, UR23, URZ, UP1, !UPT ;  /* 0x00000017ff1b7290 */ /* 0x000fe20008ffe4ff */
[----:B-1----:R-:W-:Y:S01]  /*1810*/  SHF.L.U32 R2, R15, 0x1f, RZ ;  /* 0x0000001f0f027819 */ /* 0x002fe200000006ff */
[----:B------:R-:W-:Y:S02]  /*1820*/  UIADD3 UR32, UPT, UPT, UR32, 0x4400, URZ ;  /* 0x0000440020207890 */ /* 0x000fe4000fffe0ff */
[----:B------:R-:W-:Y:S01]  /*1830*/  UIADD3.X UR21, UPT, UPT, URZ, UR23, URZ, UP0, !UPT ;  /* 0x00000017ff157290 */ /* 0x000fe200087fe4ff */
[----:B------:R1:W1:Y:S01]  /*1840*/  SYNCS.PHASECHK.TRANS64.TRYWAIT P0, [UR8+0x18], R2 ;  /* 0x00001802ff0075a7 */ /* 0x0002620008001108 */
[----:B------:R-:W-:Y:S01]  /*1850*/  ULEA UR8, UR17, UR4, 0xd ;  /* 0x0000000411087291 */ /* 0x000fe2000f8e68ff */
[----:B------:R-:W-:Y:S01]  /*1860*/  UMOV UR18, 0x0 ;  /* 0x0000000000127882 */ /* 0x000fe20000000000 */
[----:B------:R-:W-:-:S02]  /*1870*/  UMOV UR19, 0x10000000 ;  /* 0x1000000000137882 */ /* 0x000fc40000000000 */
[----:B------:R-:W-:Y:S01]  /*1880*/  UIADD3 UR8, UPT, UPT, UR8, 0x10400, URZ ;  /* 0x0001040008087890 */ /* 0x000fe2000fffe0ff */
[----:B------:R1:W-:Y:S01]  /*1890*/  UTMALDG.3D [UR32], [UR26], desc[UR18] ;  /* 0x000012201a0075b4 */ /* 0x0003e20008011000 */
[----:B------:R-:W-:Y:S01]  /*18a0*/  UMOV UR12, UR36 ;  /* 0x00000024000c7c82 */ /* 0x000fe20008000000 */
[----:B------:R-:W-:Y:S01]  /*18b0*/  UMOV UR9, UR33 ;  /* 0x0000002100097c82 */ /* 0x000fe20008000000 */
[----:B------:R-:W-:Y:S01]  /*18c0*/  UMOV UR10, UR34 ;  /* 0x00000022000a7c82 */ /* 0x000fe20008000000 */
[----:B------:R-:W-:Y:S01]  /*18d0*/  UIADD3 UR16, UPT, UPT, UR16, 0x1, URZ ;  /* 0x0000000110107890 */ /* 0x000fe2000fffe0ff */
[----:B------:R-:W-:Y:S01]  /*18e0*/  UMOV UR24, UR5 ;  /* 0x0000000500187c82 */ /* 0x000fe20008000000 */
[----:B------:R-:W-:Y:S02]  /*18f0*/  UMOV UR17, UR6 ;  /* 0x0000000600117c82 */ /* 0x000fe40008000000 */
[----:B------:R1:W-:Y:S01]  /*1900*/  UTMALDG.3D [UR8], [UR20], desc[UR18] ;  /* 0x00001208140075b4 */ /* 0x0003e20008011000 */
[----:B------:R-:W-:-:S09]  /*1910*/  UISETP.NE.AND UP0, UPT, UR16, UR5, UPT ;  /* 0x000000051000728c */ /* 0x000fd2000bf05270 */
[----:B------:R-:W-:Y:S05]  /*1920*/  BRA.U UP0, `(.L_x_25) ;  /* 0xfffffffd00607547 */ /* 0x000fea000b83ffff */
.L_x_20:
[----:B-1----:R-:W-:Y:S01]  /*1930*/  ULEA UR8, UR6, UR4, 0x3 ;  /* 0x0000000406087291 */ /* 0x002fe2000f8e18ff */
[----:B------:R-:W-:Y:S01]  /*1940*/  SHF.L.U32 R2, R15, 0x1f, RZ ;  /* 0x0000001f0f027819 */ /* 0x000fe200000006ff */
[----:B------:R-:W-:Y:S01]  /*1950*/  @!P1 SYNCS.ARRIVE.TRANS64.A1T0 RZ, [UR4+0x48], RZ ;  /* 0x000048ffffff99a7 */ /* 0x000fe20008100004 */
[----:B------:R-:W-:-:S06]  /*1960*/  UISETP.GT.AND UP0, UPT, UR15, UR14, UPT ;  /* 0x0000000e0f00728c */ /* 0x000fcc000bf04270 */
[----:B--2---:R1:W2:Y:S03]  /*1970*/  SYNCS.PHASECHK.TRANS64.TRYWAIT P0, [UR8+0x18], R2 ;  /* 0x00001802ff0075a7 */ /* 0x0042a60008001108 */
[----:B------:R-:W-:Y:S05]  /*1980*/  BRA.U !UP0, `(.L_x_26) ;  /* 0x0000000108ac7547 */ /* 0x000fea000b800000 */
[----:B------:R-:W-:Y:S01]  /*1990*/  UIADD3 UR21, UPT, UPT, UR7, UR24, URZ ;  /* 0x0000001807157290 */ /* 0x000fe2000fffe0ff */
[----:B------:R-:W-:-:S11]  /*19a0*/  UMOV UR25, UR6 ;  /* 0x0000000600197c82 */ /* 0x000fd60008000000 */
.L_x_31:
[----:B-1----:R-:W-:Y:S01]  /*19b0*/  ULEA UR17, UR25, UR4, 0x3 ;  /* 0x0000000419117291 */ /* 0x002fe2000f8e18ff */
[----:B--2---:R-:W-:Y:S01]  /*19c0*/  @!P5 MOV R3, 0x6000 ;  /* 0x000060000003d802 */ /* 0x004fe20000000f00 */
[----:B--2---:R-:W-:Y:S10]  /*19d0*/  @P0 BRA `(.L_x_27) ;  /* 0x00000000000c0947 */ /* 0x004ff40003800000 */
[----:B------:R-:W-:-:S04]  /*19e0*/  SHF.L.U32 R5, R15, 0x1f, RZ ;  /* 0x0000001f0f057819 */ /* 0x000fc800000006ff */
[----:B------:R-:W2:Y:S02]  /*19f0*/  SYNCS.PHASECHK.TRANS64.TRYWAIT P0, [UR17+0x18], R5 ;  /* 0x00001805ff0075a7 */ /* 0x000ea40008001111 */
[----:B--2---:R-:W-:Y:S05]  /*1a00*/  @!P0 BRA `(.L_x_28) ;  /* 0x00000050001c8947 */ /* 0x004fea0003800000 */
.L_x_27:
[----:B------:R2:W-:Y:S01]  /*1a10*/  @!P5 SYNCS.ARRIVE.TRANS64 RZ, [UR17], R3 ;  /* 0x00000003ffffd9a7 */ /* 0x0005e20008000011 */
[----:B------:R-:W-:Y:S04]  /*1a20*/  BSSY.RECONVERGENT B0, `(.L_x_29) ;  /* 0x0000003000007945 */ /* 0x000fe80003800200 */
[----:B------:R-:W-:Y:S05]  /*1a30*/  @P4 BRA `(.L_x_30) ;  /* 0x0000000000044947 */ /* 0x000fea0003800000 */
[----:B------:R-:W-:Y:S05]  /*1a40*/  BPT.TRAP 0x1 ;  /* 0x000000040000795c */ /* 0x000fea0000300000 */
.L_x_30:
[----:B------:R-:W-:Y:S05]  /*1a50*/  BSYNC.RECONVERGENT B0 ;  /* 0x0000000000007941 */ /* 0x000fea0003800200 */
.L_x_29:
        /* <DEDUP_REMOVED lines=10> */
[----:B------:R-:W-:Y:S01]  /*1b00*/  UIADD3 UR16, UPT, UPT, UR16, 0x4400, URZ ;  /* 0x0000440010107890 */ /* 0x000fe2000fffe0ff */
[----:B-1----:R-:W-:Y:S01]  /*1b10*/  SHF.L.U32 R2, R15, 0x1f, RZ ;  /* 0x0000001f0f027819 */ /* 0x002fe200000006ff */
[----:B------:R-:W-:Y:S02]  /*1b20*/  UIADD3.X UR31, UPT, UPT, URZ, UR23, URZ, UP1, !UPT ;  /* 0x00000017ff1f7290 */ /* 0x000fe40008ffe4ff */
[----:B------:R-:W-:Y:S01]  /*1b30*/  UIADD3.X UR29, UPT, UPT, URZ, UR23, URZ, UP0, !UPT ;  /* 0x00000017ff1d7290 */ /* 0x000fe200087fe4ff */
[----:B------:R1:W1:Y:S01]  /*1b40*/  SYNCS.PHASECHK.TRANS64.TRYWAIT P0, [UR8+0x18], R2 ;  /* 0x00001802ff0075a7 */ /* 0x0002620008001108 */
[----:B------:R-:W-:Y:S01]  /*1b50*/  ULEA UR8, UR25, UR4, 0xd ;  /* 0x0000000419087291 */ /* 0x000fe2000f8e68ff */
[----:B------:R-:W-:Y:S01]  /*1b60*/  UMOV UR26, 0x0 ;  /* 0x00000000001a7882 */ /* 0x000fe20000000000 */
[----:B------:R-:W-:-:S02]  /*1b70*/  UMOV UR27, 0x10000000 ;  /* 0x10000000001b7882 */ /* 0x000fc40000000000 */
[----:B------:R-:W-:Y:S01]  /*1b80*/  UIADD3 UR8, UPT, UPT, UR8, 0x10400, URZ ;  /* 0x0001040008087890 */ /* 0x000fe2000fffe0ff */
[----:B------:R-:W-:Y:S01]  /*1b90*/  UMOV UR19, UR35 ;  /* 0x0000002300137c82 */ /* 0x000fe20008000000 */
[----:B------:R-:W-:Y:S01]  /*1ba0*/  UMOV UR20, UR36 ;  /* 0x0000002400147c82 */ /* 0x000fe20008000000 */
[----:B------:R-:W-:Y:S01]  /*1bb0*/  UMOV UR12, UR36 ;  /* 0x00000024000c7c82 */ /* 0x000fe20008000000 */
[----:B------:R-:W-:Y:S01]  /*1bc0*/  UMOV UR9, UR17 ;  /* 0x0000001100097c82 */ /* 0x000fe20008000000 */
[----:B------:R-:W-:Y:S01]  /*1bd0*/  UMOV UR10, UR18 ;  /* 0x00000012000a7c82 */ /* 0x000fe20008000000 */
[----:B------:R1:W-:Y:S01]  /*1be0*/  UTMALDG.3D [UR16], [UR30], desc[UR26] ;  /* 0x00001a101e0075b4 */ /* 0x0003e20008011000 */
[----:B------:R-:W-:Y:S01]  /*1bf0*/  UIADD3 UR24, UPT, UPT, UR24, 0x1, URZ ;  /* 0x0000000118187890 */ /* 0x000fe2000fffe0ff */
[----:B------:R-:W-:-:S03]  /*1c00*/  UMOV UR25, UR6 ;  /* 0x0000000600197c82 */ /* 0x000fc60008000000 */
[----:B------:R-:W-:Y:S01]  /*1c10*/  UISETP.NE.AND UP0, UPT, UR24, UR21, UPT ;  /* 0x000000151800728c */ /* 0x000fe2000bf05270 */
[----:B------:R1:W-:Y:S08]  /*1c20*/  UTMALDG.3D [UR8], [UR28], desc[UR26] ;  /* 0x00001a081c0075b4 */ /* 0x0003f00008011000 */
[----:B------:R-:W-:Y:S05]  /*1c30*/  BRA.U UP0, `(.L_x_31) ;  /* 0xfffffffd005c7547 */ /* 0x000fea000b83ffff */
.L_x_26:
[----:B-1----:R-:W-:Y:S01]  /*1c40*/  LEA R2, R14, UR4, 0x3 ;  /* 0x000000040e027c11 */ /* 0x002fe2000f8e18ff */
[----:B------:R-:W-:Y:S01]  /*1c50*/  NOP ;  /* 0x0000000000007918 */ /* 0x000fe20000000000 */
[----:B--2---:R-:W-:Y:S02]  /*1c60*/  SHF.L.U32 R3, R12, 0x1f, RZ ;  /* 0x0000001f0c037819 */ /* 0x004fe400000006ff */
[----:B------:R-:W-:Y:S02]  /*1c70*/  LEA R4, R14, UR4, 0x4 ;  /* 0x000000040e047c11 */ /* 0x000fe4000f8e20ff */
[----:B------:R-:W1:Y:S02]  /*1c80*/  SYNCS.PHASECHK.TRANS64.TRYWAIT P0, [R2+URZ+0x50], R3 ;  /* 0x00005003020075a7 */ /* 0x000e6400080011ff */
[----:B-1----:R-:W-:Y:S05]  /*1c90*/  @!P0 BRA `(.L_x_32) ;  /* 0x0000004c00908947 */ /* 0x002fea0003800000 */
.L_x_97:
[----:B------:R-:W2:Y:S01]  /*1ca0*/  LDS.128 R4, [R4+0xe0] ;  /* 0x0000e00004047984 */ /* 0x000ea20000000c00 */
[----:B---3--:R-:W-:Y:S01]  /*1cb0*/  ISETP.GE.AND P0, PT, R72, 0x1, PT ;  /* 0x000000014800780c */ /* 0x008fe20003f06270 */
[----:B-1----:R-:W-:Y:S01]  /*1cc0*/  VIADD R2, R2, 0x60 ;  /* 0x0000006002027836 */ /* 0x002fe20000000000 */
[----:B------:R-:W-:Y:S01]  /*1cd0*/  @!PT LDS RZ, [RZ] ;  /* 0x00000000fffff984 */ /* 0x000fe20000000800 */
[----:B------:R-:W-:Y:S01]  /*1ce0*/  @!PT LDS RZ, [RZ] ;  /* 0x00000000fffff984 */ /* 0x000fe20000000800 */
[----:B------:R-:W-:Y:S01]  /*1cf0*/  @!PT LDS RZ, [RZ] ;  /* 0x00000000fffff984 */ /* 0x000fe20000000800 */
[----:B------:R-:W-:Y:S01]  /*1d00*/  @!PT LDS RZ, [RZ] ;  /* 0x00000000fffff984 */ /* 0x000fe20000000800 */
[----:B------:R1:W-:Y:S06]  /*1d10*/  MEMBAR.ALL.CTA ;  /* 0x0000000000007992 */ /* 0x0003ec0000008000 */
[----:B-1----:R-:W1:Y:S01]  /*1d20*/  FENCE.VIEW.ASYNC.S ;  /* 0x00000000000073c6 */ /* 0x002e620000000000 */
[----:B------:R-:W-:-:S04]  /*1d30*/  PRMT R2, RZ, 0x654, R2 ;  /* 0x00000654ff027816 */ /* 0x000fc80000000002 */
[----:B-1----:R1:W-:Y:S01]  /*1d40*/  SYNCS.ARRIVE.TRANS64.RED.A1T0 RZ, [R2+URZ], RZ ;  /* 0x000000ff02ff79a7 */ /* 0x0023e200081004ff */
[----:B--2---:R-:W-:-:S13]  /*1d50*/  LOP3.LUT P2, RZ, R6, 0x1, RZ, 0xc0, !PT ;  /* 0x0000000106ff7812 */ /* 0x004fda000784c0ff */
[----:B------:R-:W-:Y:S01]  /*1d60*/  @P2 SHF.R.U32.HI R3, RZ, 0x10, R5 ;  /* 0x00000010ff032819 */ /* 0x000fe20000011605 */
[----:B------:R-:W-:Y:S01]  /*1d70*/  VOTEU.ANY UP0, P2 ;  /* 0x0000000000ff7886 */ /* 0x000fe20001000100 */
[----:B------:R-:W-:Y:S02]  /*1d80*/  @P2 MOV R13, R4 ;  /* 0x00000004000d2202 */ /* 0x000fe40000000f00 */
[----:B------:R-:W-:Y:S02]  /*1d90*/  @P2 R2UR.BROADCAST UR8, R3 ;  /* 0x00000000030822ca */ /* 0x000fe400008e0000 */
[----:B------:R-:W-:-:S11]  /*1da0*/  @P2 LOP3.LUT R11, R5, 0xffff, RZ, 0xc0, !PT ;  /* 0x0000ffff050b2812 */ /* 0x000fd600078ec0ff */
[----:B------:R-:W-:Y:S01]  /*1db0*/  @UP0 UMOV UR36, UR8 ;  /* 0x0000000800240c82 */ /* 0x000fe20008000000 */
[----:B-1----:R-:W-:Y:S05]  /*1dc0*/  @!P0 BRA `(.L_x_33) ;  /* 0x0000000000b88947 */ /* 0x002fea0003800000 */
[----:B------:R-:W4:Y:S01]  /*1dd0*/  LDC.64 R4, c[0x0][0xb18] ;  /* 0x0002c600ff047b82 */ /* 0x000f220000000a00 */
[----:B------:R-:W-:-:S07]  /*1de0*/  ISETP.NE.AND P3, PT, R72, 0x1, PT ;  /* 0x000000014800780c */ /* 0x000fce0003f65270 */
[----:B------:R-:W1:Y:S08]  /*1df0*/  LDC.64 R6, c[0x0][0xb10] ;  /* 0x0002c400ff067b82 */ /* 0x000e700000000a00 */
[----:B------:R-:W2:Y:S08]  /*1e00*/  LDC R16, c[0x0][0xb20] ;  /* 0x0002c800ff107b82 */ /* 0x000eb00000000800 */
[----:B------:R-:W3:Y:S01]  /*1e10*/  LDC R18, c[0x0][0xb0c] ;  /* 0x0002c300ff127b82 */ /* 0x000ee20000000800 */
[----:B----4-:R-:W-:Y:S01]  /*1e20*/  IMAD.HI.U32 R17, R0, R5, RZ ;  /* 0x0000000500117227 */ /* 0x010fe200078e00ff */
[----:B------:R-:W-:-:S03]  /*1e30*/  ISETP.NE.AND P0, PT, R4, 0x1, PT ;  /* 0x000000010400780c */ /* 0x000fc60003f05270 */
[----:B------:R-:W-:-:S03]  /*1e40*/  IMAD.HI.U32 R5, R11, R5, RZ ;  /* 0x000000050b057227 */ /* 0x000fc600078e00ff */
[----:B------:R-:W4:Y:S01]  /*1e50*/  LDC.64 R2, c[0x0][0xb28] ;  /* 0x0002ca00ff027b82 */ /* 0x000f220000000a00 */
[----:B-1----:R-:W-:-:S04]  /*1e60*/  IMAD.HI.U32 R20, R9, R6, RZ ;  /* 0x0000000609147227 */ /* 0x002fc800078e00ff */
[----:B------:R-:W-:Y:S01]  /*1e70*/  IMAD.HI.U32 R22, R13, R6, RZ ;  /* 0x000000060d167227 */ /* 0x000fe200078e00ff */
[----:B------:R-:W-:Y:S02]  /*1e80*/  SHF.R.U32.HI R20, RZ, R7, R20 ;  /* 0x00000007ff147219 */ /* 0x000fe40000011614 */
[-C--:B--2---:R-:W-:Y:S02]  /*1e90*/  SHF.R.U32.HI R17, RZ, R16.reuse, R17 ;  /* 0x00000010ff117219 */ /* 0x084fe40000011611 */
[----:B------:R-:W-:Y:S02]  /*1ea0*/  SHF.R.U32.HI R16, RZ, R16, R5 ;  /* 0x00000010ff107219 */ /* 0x000fe40000011605 */
[----:B------:R-:W-:Y:S02]  /*1eb0*/  SEL R17, R0, R17, !P0 ;  /* 0x0000001100117207 */ /* 0x000fe40004000000 */
[----:B------:R-:W-:Y:S02]  /*1ec0*/  SHF.R.U32.HI R22, RZ, R7, R22 ;  /* 0x00000007ff167219 */ /* 0x000fe40000011616 */
[----:B---3--:R-:W-:-:S02]  /*1ed0*/  ISETP.NE.AND P1, PT, R18, 0x1, PT ;  /* 0x000000011200780c */ /* 0x008fc40003f25270 */
[----:B------:R-:W-:Y:S02]  /*1ee0*/  SEL R5, R11, R16, !P0 ;  /* 0x000000100b057207 */ /* 0x000fe40004000000 */
[----:B------:R-:W-:Y:S02]  /*1ef0*/  SEL R19, R9, R20, !P1 ;  /* 0x0000001409137207 */ /* 0x000fe40004800000 */
[----:B------:R-:W-:Y:S01]  /*1f00*/  SEL R7, R13, R22, !P1 ;  /* 0x000000160d077207 */ /* 0x000fe20004800000 */
[----:B----4-:R-:W-:-:S04]  /*1f10*/  IMAD.HI.U32 R20, R17, R2, RZ ;  /* 0x0000000211147227 */ /* 0x010fc800078e00ff */
        /* <DEDUP_REMOVED lines=10> */
[----:B------:R-:W-:-:S04]  /*1fc0*/  @!P0 IMAD.HI.U32 R16, R7, R2, RZ ;  /* 0x0000000207108227 */ /* 0x000fc800078e00ff */
[----:B------:R-:W-:Y:S01]  /*1fd0*/  IMAD.MOV R2, RZ, RZ, -R6 ;  /* 0x000000ffff027224 */ /* 0x000fe200078e0a06 */
[----:B------:R-:W-:-:S03]  /*1fe0*/  @!P0 SHF.R.U32.HI R16, RZ, R3, R16 ;  /* 0x00000003ff108219 */ /* 0x000fc60000011610 */
[----:B------:R-:W-:Y:S01]  /*1ff0*/  IMAD R2, R72, R2, R5 ;  /* 0x0000000248027224 */ /* 0x000fe200078e0205 */
        /* <DEDUP_REMOVED lines=11> */
.L_x_33:
[----:B------:R-:W1:Y:S02]  /*20b0*/  LDCU UR8, c[0x0][0xb30] ;  /* 0x00016600ff0877ac */ /* 0x000e640008000800 */
[----:B-1----:R-:W-:-:S09]  /*20c0*/  UISETP.NE.AND UP0, UPT, UR8, 0x1, UPT ;  /* 0x000000010800788c */ /* 0x002fd2000bf05270 */
[----:B------:R-:W-:Y:S05]  /*20d0*/  BRA.U UP0, `(.L_x_34) ;  /* 0x0000000100407547 */ /* 0x000fea000b800000 */
[----:B------:R-:W1:Y:S08]  /*20e0*/  LDC.64 R4, c[0x0][0xb10] ;  /* 0x0002c400ff047b82 */ /* 0x000e700000000a00 */
[----:B------:R-:W2:Y:S08]  /*20f0*/  LDC.64 R2, c[0x0][0xb18] ;  /* 0x0002c600ff027b82 */ /* 0x000eb00000000a00 */
[----:B------:R-:W3:Y:S08]  /*2100*/  LDC R6, c[0x0][0xb20] ;  /* 0x0002c800ff067b82 */ /* 0x000ef00000000800 */
[----:B------:R-:W4:Y:S01]  /*2110*/  LDC R16, c[0x0][0xb0c] ;  /* 0x0002c300ff107b82 */ /* 0x000f220000000800 */
[----:B-1----:R-:W-:-:S05]  /*2120*/  IMAD.HI.U32 R4, R13, R4, RZ ;  /* 0x000000040d047227 */ /* 0x002fca00078e00ff */
[----:B------:R-:W-:Y:S01]  /*2130*/  SHF.R.U32.HI R4, RZ, R5, R4 ;  /* 0x00000005ff047219 */ /* 0x000fe20000011604 */
[----:B--2---:R-:W-:Y:S01]  /*2140*/  IMAD.HI.U32 R3, R11, R3, RZ ;  /* 0x000000030b037227 */ /* 0x004fe200078e00ff */
[----:B------:R-:W-:-:S04]  /*2150*/  ISETP.NE.AND P0, PT, R2, 0x1, PT ;  /* 0x000000010200780c */ /* 0x000fc80003f05270 */
[----:B---3--:R-:W-:-:S04]  /*2160*/  SHF.R.U32.HI R6, RZ, R6, R3 ;  /* 0x00000006ff067219 */ /* 0x008fc80000011603 */
[----:B------:R-:W-:Y:S02]  /*2170*/  SEL R3, R11, R6, !P0 ;  /* 0x000000060b037207 */ /* 0x000fe40004000000 */
[----:B----4-:R-:W-:-:S04]  /*2180*/  ISETP.NE.AND P1, PT, R16, 0x1, PT ;  /* 0x000000011000780c */ /* 0x010fc80003f25270 */
[----:B------:R-:W-:-:S05]  /*2190*/  SEL R4, R13, R4, !P1 ;  /* 0x000000040d047207 */ /* 0x000fca0004800000 */
[----:B------:R-:W-:Y:S02]  /*21a0*/  IMAD.IADD R5, R3, 0x1, -R4 ;  /* 0x0000000103057824 */ /* 0x000fe400078e0a04 */
[----:B------:R-:W-:Y:S02]  /*21b0*/  IMAD.IADD R3, R4, 0x1, -R3 ;  /* 0x0000000104037824 */ /* 0x000fe400078e0a03 */
[----:B------:R-:W-:Y:S02]  /*21c0*/  IMAD R13, R5, R16, R13 ;  /* 0x00000010050d7224 */ /* 0x000fe400078e020d */
[----:B------:R-:W-:-:S07]  /*21d0*/  IMAD R11, R3, R2, R11 ;  /* 0x00000002030b7224 */ /* 0x000fce00078e020b */
.L_x_34:
[----:B------:R-:W-:Y:S01]  /*21e0*/  VIADD R14, R14, 0x1 ;  /* 0x000000010e0e7836 */ /* 0x000fe20000000000 */
[----:B------:R-:W-:Y:S01]  /*21f0*/  PLOP3.LUT P1, PT, PT, PT, PT, 0x80, 0x8 ;  /* 0x000000000008781c */ /* 0x000fe20003f2f070 */
[----:B------:R-:W-:Y:S02]  /*2200*/  IMAD.IADD R167, R13, 0x1, R166 ;  /* 0x000000010da77824 */ /* 0x000fe400078e02a6 */
[----:B------:R-:W-:Y:S01]  /*2210*/  IMAD.IADD R165, R11, 0x1, R164 ;  /* 0x000000010ba57824 */ /* 0x000fe200078e02a4 */
[----:B------:R-:W-:-:S04]  /*2220*/  ISETP.NE.AND P0, PT, R14, 0x2, PT ;  /* 0x000000020e00780c */ /* 0x000fc80003f05270 */
[----:B------:R-:W-:Y:S02]  /*2230*/  SEL R3, RZ, 0x1, P0 ;  /* 0x00000001ff037807 */ /* 0x000fe40000000000 */
[----:B------:R-:W-:Y:S02]  /*2240*/  SEL R14, R14, RZ, P0 ;  /* 0x000000ff0e0e7207 */ /* 0x000fe40000000000 */
[----:B------:R-:W-:Y:S01]  /*2250*/  LOP3.LUT R12, R12, R3, RZ, 0x3c, !PT ;  /* 0x000000030c0c7212 */ /* 0x000fe200078e3cff */
[----:B------:R-:W-:Y:S06]  /*2260*/  @P2 BRA `(.L_x_35) ;  /* 0xfffffff000982947 */ /* 0x000fec000383ffff */
[----:B------:R-:W-:Y:S01]  /*2270*/  UIADD3 UR4, UPT, UPT, UR4, 0x18, URZ ;  /* 0x0000001804047890 */ /* 0x000fe2000fffe0ff */
[----:B------:R-:W-:-:S03]  /*2280*/  SHF.L.U32 R3, R15, 0x1f, RZ ;  /* 0x0000001f0f037819 */ /* 0x000fc600000006ff */
[----:B------:R-:W-:-:S09]  /*2290*/  ULEA UR5, UR6, UR4, 0x3 ;  /* 0x0000000406057291 */ /* 0x000fd2000f8e18ff */
[----:B------:R-:W1:Y:S02]  /*22a0*/  SYNCS.PHASECHK.TRANS64.TRYWAIT P0, [UR5], R3 ;  /* 0x00000003ff0075a7 */ /* 0x000e640008001105 */
[----:B-1----:R-:W-:Y:S05]  /*22b0*/  @!P0 BRA `(.L_x_36) ;  /* 0x00000048001c8947 */ /* 0x002fea0003800000 */
.L_x_99:
[----:B------:R-:W-:-:S04]  /*22c0*/  UIADD3 UR6, UPT, UPT, UR6, 0x1, URZ ;  /* 0x0000000106067890 */ /* 0x000fc8000fffe0ff */
[----:B------:R-:W-:-:S04]  /*22d0*/  UISETP.NE.AND UP0, UPT, UR6, 0x3, UPT ;  /* 0x000000030600788c */ /* 0x000fc8000bf05270 */
[----:B------:R-:W-:Y:S02]  /*22e0*/  USEL UR7, URZ, 0x1, UP0 ;  /* 0x00000001ff077887 */ /* 0x000fe40008000000 */
[----:B------:R-:W-:-:S04]  /*22f0*/  USEL UR6, UR6, URZ, UP0 ;  /* 0x000000ff06067287 */ /* 0x000fc80008000000 */
[----:B------:R-:W-:Y:S01]  /*2300*/  ULEA UR5, UR6, UR4, 0x3 ;  /* 0x0000000406057291 */ /* 0x000fe2000f8e18ff */
[----:B------:R-:W-:-:S04]  /*2310*/  LOP3.LUT R15, R15, UR7, RZ, 0x3c, !PT ;  /* 0x000000070f0f7c12 */ /* 0x000fc8000f8e3cff */
[----:B-1----:R-:W-:-:S04]  /*2320*/  SHF.L.U32 R3, R15, 0x1f, RZ ;  /* 0x0000001f0f037819 */ /* 0x002fc800000006ff */
[----:B------:R-:W1:Y:S02]  /*2330*/  SYNCS.PHASECHK.TRANS64.TRYWAIT P0, [UR5], R3 ;  /* 0x00000003ff0075a7 */ /* 0x000e640008001105 */
[----:B-1----:R-:W-:Y:S05]  /*2340*/  @!P0 BRA `(.L_x_37) ;  /* 0x0000004800108947 */ /* 0x002fea0003800000 */
.L_x_101:
[----:B------:R-:W-:-:S04]  /*2350*/  UIADD3 UR6, UPT, UPT, UR6, 0x1, URZ ;  /* 0x0000000106067890 */ /* 0x000fc8000fffe0ff */
[----:B------:R-:W-:-:S04]  /*2360*/  UISETP.NE.AND UP0, UPT, UR6, 0x3, UPT ;  /* 0x000000030600788c */ /* 0x000fc8000bf05270 */
[----:B------:R-:W-:Y:S02]  /*2370*/  USEL UR5, URZ, 0x1, UP0 ;  /* 0x00000001ff057887 */ /* 0x000fe40008000000 */
[----:B------:R-:W-:-:S04]  /*2380*/  USEL UR6, UR6, URZ, UP0 ;  /* 0x000000ff06067287 */ /* 0x000fc80008000000 */
[----:B------:R-:W-:Y:S01]  /*2390*/  ULEA UR6, UR6, UR4, 0x3 ;  /* 0x0000000406067291 */ /* 0x000fe2000f8e18ff */
[----:B-1----:R-:W-:-:S04]  /*23a0*/  LOP3.LUT R3, R15, UR5, RZ, 0x3c, !PT ;  /* 0x000000050f037c12 */ /* 0x002fc8000f8e3cff */
[----:B------:R-:W-:Y:S01]  /*23b0*/  SHF.L.U32 R3, R3, 0x1f, RZ ;  /* 0x0000001f03037819 */ /* 0x000fe200000006ff */
[----:B----4-:R-:W-:-:S07]  /*23c0*/  IMAD.U32 R0, RZ, RZ, UR6 ;  /* 0x00000006ff007e24 */ /* 0x010fce000f8e00ff */
.L_x_38:
[----:B-1----:R1:W2:Y:S02]  /*23d0*/  SYNCS.PHASECHK.TRANS64.TRYWAIT P0, [R0+URZ], R3 ;  /* 0x00000003000075a7 */ /* 0x0022a400080011ff */
[----:B--2---:R-:W-:Y:S05]  /*23e0*/  @!P0 NANOSLEEP.SYNCS 0x989680 ;  /* 0x009896800000895d */ /* 0x004fea0003900000 */
[----:B------:R-:W2:Y:S02]  /*23f0*/  @!P0 SYNCS.PHASECHK.TRANS64 P0, [R0+URZ], R3 ;  /* 0x00000003000085a7 */ /* 0x000ea400080010ff */
[----:B--2---:R-:W-:Y:S05]  /*2400*/  @P0 EXIT ;  /* 0x000000000000094d */ /* 0x004fea0003800000 */
[----:B------:R-:W-:Y:S05]  /*2410*/  BRA `(.L_x_38) ;  /* 0xfffffffc00ec7947 */ /* 0x000fea000383ffff */
.L_x_17:
[----:B------:R-:W-:-:S04]  /*2420*/  UISETP.NE.AND UP1, UPT, UR37, URZ, UPT ;  /* 0x000000ff2500728c */ /* 0x000fc8000bf25270 */
[----:B------:R-:W-:-:S09]  /*2430*/  UISETP.NE.OR UP1, UPT, UR8, 0x1, UP1 ;  /* 0x000000010800788c */ /* 0x000fd20008f25670 */
[----:B------:R-:W-:Y:S05]  /*2440*/  BRA.U UP1, `(.L_x_39) ;  /* 0x0000000501487547 */ /* 0x000fea000b800000 */
[----:B------:R-:W-:Y:S01]  /*2450*/  ISETP.NE.AND P2, PT, R2, RZ, PT ;  /* 0x000000ff0200720c */ /* 0x000fe20003f45270 */
[----:B------:R-:W-:Y:S01]  /*2460*/  IMAD.MOV.U32 R12, RZ, RZ, 0x1 ;  /* 0x00000001ff0c7424 */ /* 0x000fe200078e00ff */
[----:B------:R-:W-:Y:S02]  /*2470*/  CS2R R10, SRZ ;  /* 0x00000000000a7805 */ /* 0x000fe4000001ff00 */
[----:B------:R-:W-:Y:S01]  /*2480*/  CS2R R8, SRZ ;  /* 0x0000000000087805 */ /* 0x000fe2000001ff00 */
[----:B------:R-:W-:Y:S01]  /*2490*/  UMOV UR4, 0x400 ;  /* 0x0000040000047882 */ /* 0x000fe20000000000 */
[----:B------:R-:W-:Y:S01]  /*24a0*/  UMOV UR6, URZ ;  /* 0x000000ff00067c82 */ /* 0x000fe20008000000 */
[----:B------:R-:W-:-:S12]  /*24b0*/  ULEA UR37, UR37, UR4, 0x18 ;  /* 0x0000000425257291 */ /* 0x000fd8000f8ec0ff */
.L_x_43:
[----:B------:R-:W-:Y:S02]  /*24c0*/  LEA R0, R8, UR37, 0x3 ;  /* 0x0000002508007c11 */ /* 0x000fe4000f8e18ff */
[----:B------:R-:W-:-:S03]  /*24d0*/  SHF.L.U32 R5, R9, 0x1f, RZ ;  /* 0x0000001f09057819 */ /* 0x000fc600000006ff */
[----:B------:R-:W-:Y:S01]  /*24e0*/  VIADD R4, R0, 0xc0 ;  /* 0x000000c000047836 */ /* 0x000fe20000000000 */
[----:B------:R-:W1:Y:S02]  /*24f0*/  SYNCS.PHASECHK.TRANS64.TRYWAIT P0, [R0+URZ+0xb0], R5 ;  /* 0x0000b005000075a7 */ /* 0x000e6400080011ff */
[----:B-1----:R-:W-:Y:S05]  /*2500*/  @!P0 BRA `(.L_x_40) ;  /* 0x0000004400b88947 */ /* 0x002fea0003800000 */
.L_x_102:
[----:B------:R-:W-:Y:S01]  /*2510*/  ULEA UR5, UR6, UR37, 0x3 ;  /* 0x0000002506057291 */ /* 0x000fe2000f8e18ff */
[----:B------:R-:W-:Y:S02]  /*2520*/  PRMT R4, RZ, 0x654, R4 ;  /* 0x00000654ff047816 */ /* 0x000fe40000000004 */
[----:B-1----:R-:W-:Y:S01]  /*2530*/  SHF.L.U32 R5, R12, 0x1f, RZ ;  /* 0x0000001f0c057819 */ /* 0x002fe200000006ff */
[----:B------:R-:W-:Y:S01]  /*2540*/  UIADD3 UR4, UPT, UPT, UR5, 0x50, URZ ;  /* 0x0000005005047890 */ /* 0x000fe2000fffe0ff */
[----:B------:R1:W-:Y:S05]  /*2550*/  SYNCS.ARRIVE.TRANS64.RED.A1T0 RZ, [R4+URZ], RZ ;  /* 0x000000ff04ff79a7 */ /* 0x0003ea00081004ff */
[----:B------:R-:W-:Y:S01]  /*2560*/  IMAD.U32 R7, RZ, RZ, UR4 ;  /* 0x00000004ff077e24 */ /* 0x000fe2000f8e00ff */
[----:B------:R-:W2:Y:S04]  /*2570*/  SYNCS.PHASECHK.TRANS64.TRYWAIT P0, [UR5+0x60], R5 ;  /* 0x00006005ff0075a7 */ /* 0x000ea80008001105 */
[----:B------:R-:W-:Y:S01]  /*2580*/  PRMT R6, R2, 0x654, R7 ;  /* 0x0000065402067816 */ /* 0x000fe20000000007 */
[----:B-1----:R-:W-:Y:S01]  /*2590*/  @!P2 IMAD.MOV.U32 R4, RZ, RZ, 0x10 ;  /* 0x00000010ff04a424 */ /* 0x002fe200078e00ff */
[----:B--2---:R-:W-:Y:S06]  /*25a0*/  @!P0 BRA `(.L_x_41) ;  /* 0x0000004400a48947 */ /* 0x004fec0003800000 */
.L_x_104:
[----:B------:R-:W-:Y:S01]  /*25b0*/  ULEA UR4, UR6, UR37, 0x4 ;  /* 0x0000002506047291 */ /* 0x000fe2000f8e20ff */
[----:B------:R-:W-:Y:S01]  /*25c0*/  SEL R3, R6, R3, !P2 ;  /* 0x0000000306037207 */ /* 0x000fe20005000000 */
[----:B------:R-:W-:Y:S01]  /*25d0*/  UIADD3 UR5, UPT, UPT, UR5, 0x50, URZ ;  /* 0x0000005005057890 */ /* 0x000fe2000fffe0ff */
[----:B-1----:R-:W-:Y:S01]  /*25e0*/  LEA R0, R11, UR37, 0x3 ;  /* 0x000000250b007c11 */ /* 0x002fe2000f8e18ff */
[----:B------:R-:W-:Y:S01]  /*25f0*/  UIADD3 UR4, UPT, UPT, UR4, 0xe0, URZ ;  /* 0x000000e004047890 */ /* 0x000fe2000fffe0ff */
[----:B------:R-:W-:Y:S01]  /*2600*/  SHF.L.U32 R5, R10, 0x1f, RZ ;  /* 0x0000001f0a057819 */ /* 0x000fe200000006ff */
[----:B------:R1:W-:Y:S01]  /*2610*/  @!P2 SYNCS.ARRIVE.TRANS64.RED RZ, [R3+URZ], R4 ;  /* 0x0000000403ffa9a7 */ /* 0x0003e200080004ff */
[----:B------:R-:W-:Y:S01]  /*2620*/  UIADD3 UR6, UPT, UPT, UR6, 0x1, URZ ;  /* 0x0000000106067890 */ /* 0x000fe2000fffe0ff */
[----:B------:R-:W-:-:S03]  /*2630*/  VIADD R8, R8, 0x1 ;  /* 0x0000000108087836 */ /* 0x000fc60000000000 */
[----:B------:R-:W-:Y:S02]  /*2640*/  UISETP.NE.AND UP0, UPT, UR6, 0x2, UPT ;  /* 0x000000020600788c */ /* 0x000fe4000bf05270 */
[----:B------:R-:W-:Y:S06]  /*2650*/  UGETNEXTWORKID.BROADCAST [UR4], [UR5] ;  /* 0x00000000040073ca */ /* 0x000fec0008000100 */
[----:B------:R-:W-:Y:S01]  /*2660*/  USEL UR4, URZ, 0x1, UP0 ;  /* 0x00000001ff047887 */ /* 0x000fe20008000000 */
[----:B------:R-:W-:Y:S01]  /*2670*/  ISETP.NE.AND P0, PT, R8, 0x2, PT ;  /* 0x000000020800780c */ /* 0x000fe20003f05270 */
[----:B------:R-:W-:Y:S01]  /*2680*/  USEL UR6, UR6, URZ, UP0 ;  /* 0x000000ff06067287 */ /* 0x000fe20008000000 */
[----:B------:R-:W2:Y:S03]  /*2690*/  SYNCS.PHASECHK.TRANS64.TRYWAIT P1, [R0+URZ+0x50], R5 ;  /* 0x00005005000075a7 */ /* 0x000ea600080211ff */
[----:B------:R-:W-:Y:S01]  /*26a0*/  LOP3.LUT R12, R12, UR4, RZ, 0x3c, !PT ;  /* 0x000000040c0c7c12 */ /* 0x000fe2000f8e3cff */
[----:B-12---:R-:W-:Y:S07]  /*26b0*/  @!P1 BRA `(.L_x_42) ;  /* 0x0000004400789947 */ /* 0x006fee0003800000 */
.L_x_105:
[C---:B------:R-:W-:Y:S01]  /*26c0*/  LEA R4, R11.reuse, UR37, 0x4 ;  /* 0x000000250b047c11 */ /* 0x040fe2000f8e20ff */
[----:B-1----:R-:W-:Y:S01]  /*26d0*/  VIADD R0, R0, 0x60 ;  /* 0x0000006000007836 */ /* 0x002fe20000000000 */
[----:B------:R-:W-:Y:S01]  /*26e0*/  SEL R8, R8, RZ, P0 ;  /* 0x000000ff08087207 */ /* 0x000fe20000000000 */
[----:B------:R-:W-:-:S03]  /*26f0*/  VIADD R11, R11, 0x1 ;  /* 0x000000010b0b7836 */ /* 0x000fc60000000000 */
[----:B------:R-:W1:Y:S01]  /*2700*/  LDS.128 R4, [R4+0xe0] ;  /* 0x0000e00004047984 */ /* 0x000e620000000c00 */
[----:B------:R-:W-:Y:S02]  /*2710*/  PRMT R0, RZ, 0x654, R0 ;  /* 0x00000654ff007816 */ /* 0x000fe40000000000 */
[C---:B------:R-:W-:Y:S01]  /*2720*/  ISETP.NE.AND P1, PT, R11.reuse, 0x2, PT ;  /* 0x000000020b00780c */ /* 0x040fe20003f25270 */
[----:B------:R-:W-:Y:S01]  /*2730*/  @!PT LDS RZ, [RZ] ;  /* 0x00000000fffff984 */ /* 0x000fe20000000800 */
[----:B------:R-:W-:Y:S01]  /*2740*/  @!PT LDS RZ, [RZ] ;  /* 0x00000000fffff984 */ /* 0x000fe20000000800 */
[----:B------:R-:W-:Y:S01]  /*2750*/  @!PT LDS RZ, [RZ] ;  /* 0x00000000fffff984 */ /* 0x000fe20000000800 */
[----:B------:R-:W-:Y:S01]  /*2760*/  @!PT LDS RZ, [RZ] ;  /* 0x00000000fffff984 */ /* 0x000fe20000000800 */
[----:B------:R2:W-:Y:S06]  /*2770*/  MEMBAR.ALL.CTA ;  /* 0x0000000000007992 */ /* 0x0005ec0000008000 */
[----:B--2---:R-:W2:Y:S01]  /*2780*/  FENCE.VIEW.ASYNC.S ;  /* 0x00000000000073c6 */ /* 0x004ea20000000000 */
[----:B------:R-:W-:Y:S01]  /*2790*/  SEL R11, R11, RZ, P1 ;  /* 0x000000ff0b0b7207 */ /* 0x000fe20000800000 */
[----:B--2---:R2:W-:Y:S01]  /*27a0*/  SYNCS.ARRIVE.TRANS64.RED.A1T0 RZ, [R0+URZ], RZ ;  /* 0x000000ff00ff79a7 */ /* 0x0045e200081004ff */
[----:B-1----:R-:W-:-:S02]  /*27b0*/  LOP3.LUT P3, RZ, R6, 0x1, RZ, 0xc0, !PT ;  /* 0x0000000106ff7812 */ /* 0x002fc4000786c0ff */
[----:B------:R-:W-:-:S04]  /*27c0*/  SEL R5, RZ, 0x1, P1 ;  /* 0x00000001ff057807 */ /* 0x000fc80000800000 */
[----:B------:R-:W-:Y:S02]  /*27d0*/  LOP3.LUT R10, R10, R5, RZ, 0x3c, !PT ;  /* 0x000000050a0a7212 */ /* 0x000fe400078e3cff */
[----:B--2---:R-:W-:-:S04]  /*27e0*/  SEL R0, RZ, 0x1, P0 ;  /* 0x00000001ff007807 */ /* 0x004fc80000000000 */
[----:B------:R-:W-:Y:S01]  /*27f0*/  LOP3.LUT R9, R9, R0, RZ, 0x3c, !PT ;  /* 0x0000000009097212 */ /* 0x000fe200078e3cff */
[----:B------:R-:W-:Y:S06]  /*2800*/  @P3 BRA `(.L_x_43) ;  /* 0xfffffffc002c3947 */ /* 0x000fec000383ffff */
[----:B------:R-:W-:Y:S01]  /*2810*/  ULEA UR5, UR6, UR37, 0x3 ;  /* 0x0000002506057291 */ /* 0x000fe2000f8e18ff */
[----:B------:R-:W-:-:S08]  /*2820*/  SHF.L.U32 R3, R12, 0x1f, RZ ;  /* 0x0000001f0c037819 */ /* 0x000fd000000006ff */
[----:B------:R-:W1:Y:S02]  /*2830*/  SYNCS.PHASECHK.TRANS64 P0, [UR5+0x60], R3 ;  /* 0x00006003ff0075a7 */ /* 0x000e640008001005 */
[----:B-1----:R-:W-:Y:S05]  /*2840*/  @P0 BRA `(.L_x_44) ;  /* 0x0000000000080947 */ /* 0x002fea0003800000 */
[----:B------:R-:W1:Y:S02]  /*2850*/  SYNCS.PHASECHK.TRANS64.TRYWAIT P0, [UR5+0x60], R3 ;  /* 0x00006003ff0075a7 */ /* 0x000e640008001105 */
[----:B-1----:R-:W-:Y:S05]  /*2860*/  @!P0 BRA `(.L_x_45) ;  /* 0x0000004400208947 */ /* 0x002fea0003800000 */
.L_x_44:
[----:B------:R-:W-:-:S04]  /*2870*/  UIADD3 UR4, UPT, UPT, UR6, 0x1, URZ ;  /* 0x0000000106047890 */ /* 0x000fc8000fffe0ff */
[----:B------:R-:W-:-:S04]  /*2880*/  UISETP.NE.AND UP0, UPT, UR4, 0x2, UPT ;  /* 0x000000020400788c */ /* 0x000fc8000bf05270 */
[----:B------:R-:W-:Y:S02]  /*2890*/  USEL UR7, URZ, 0x1, UP0 ;  /* 0x00000001ff077887 */ /* 0x000fe40008000000 */
[----:B------:R-:W-:-:S04]  /*28a0*/  USEL UR4, UR4, URZ, UP0 ;  /* 0x000000ff04047287 */ /* 0x000fc80008000000 */
[----:B------:R-:W-:Y:S01]  /*28b0*/  ULEA UR4, UR4, UR37, 0x3 ;  /* 0x0000002504047291 */ /* 0x000fe2000f8e18ff */
[----:B-1----:R-:W-:-:S04]  /*28c0*/  LOP3.LUT R3, R12, UR7, RZ, 0x3c, !PT ;  /* 0x000000070c037c12 */ /* 0x002fc8000f8e3cff */
[----:B------:R-:W-:-:S04]  /*28d0*/  SHF.L.U32 R0, R3, 0x1f, RZ ;  /* 0x0000001f03007819 */ /* 0x000fc800000006ff */
[----:B------:R-:W1:Y:S02]  /*28e0*/  SYNCS.PHASECHK.TRANS64 P0, [UR4+0x60], R0 ;  /* 0x00006000ff0075a7 */ /* 0x000e640008001004 */
[----:B-1----:R-:W-:Y:S05]  /*28f0*/  @P0 EXIT ;  /* 0x000000000000094d */ /* 0x002fea0003800000 */
[----:B------:R-:W-:Y:S02]  /*2900*/  SHF.L.U32 R3, R3, 0x1f, RZ ;  /* 0x0000001f03037819 */ /* 0x000fe400000006ff */
[----:B------:R-:W-:-:S07]  /*2910*/  MOV R0, UR4 ;  /* 0x0000000400007c02 */ /* 0x000fce0008000f00 */
.L_x_46:
[----:B-1----:R1:W2:Y:S02]  /*2920*/  SYNCS.PHASECHK.TRANS64.TRYWAIT P0, [R0+URZ+0x60], R3 ;  /* 0x00006003000075a7 */ /* 0x0022a400080011ff */
[----:B--2---:R-:W-:Y:S05]  /*2930*/  @!P0 NANOSLEEP.SYNCS 0x989680 ;  /* 0x009896800000895d */ /* 0x004fea0003900000 */
[----:B------:R-:W2:Y:S02]  /*2940*/  @!P0 SYNCS.PHASECHK.TRANS64 P0, [R0+URZ+0x60], R3 ;  /* 0x00006003000085a7 */ /* 0x000ea400080010ff */
[----:B--2---:R-:W-:Y:S05]  /*2950*/  @P0 EXIT ;  /* 0x000000000000094d */ /* 0x004fea0003800000 */
[----:B------:R-:W-:Y:S05]  /*2960*/  BRA `(.L_x_46) ;  /* 0xfffffffc00ec7947 */ /* 0x000fea000383ffff */
.L_x_39:
[----:B------:R-:W-:-:S09]  /*2970*/  UISETP.NE.AND UP1, UPT, UR8, URZ, UPT ;  /* 0x000000ff0800728c */ /* 0x000fd2000bf25270 */
[----:B------:R-:W-:Y:S05]  /*2980*/  BRA.U UP1, `(.L_x_47) ;  /* 0x0000000d01b47547 */ /* 0x000fea000b800000 */
[----:B------:R-:W-:Y:S01]  /*2990*/  UMOV UR4, 0x40 ;  /* 0x0000004000047882 */ /* 0x000fe20000000000 */
[----:B------:R-:W-:Y:S01]  /*29a0*/  NOP ;  /* 0x0000000000007918 */ /* 0x000fe20000000000 */
[----:B------:R-:W-:Y:S01]  /*29b0*/  ULEA UR4, UR37, UR4, 0x18 ;  /* 0x0000000425047291 */ /* 0x000fe2000f8ec0ff */
[----:B------:R-:W-:Y:S02]  /*29c0*/  UMOV UR5, 0x400 ;  /* 0x0000040000057882 */ /* 0x000fe40000000000 */
[----:B------:R-:W-:-:S06]  /*29d0*/  ULEA UR37, UR37, UR5, 0x18 ;  /* 0x0000000525257291 */ /* 0x000fcc000f8ec0ff */
[----:B------:R-:W1:Y:S02]  /*29e0*/  LDS.U8 R0, [UR4+0x1c] ;  /* 0x00001c04ff007984 */ /* 0x000e640008000000 */
[----:B-1----:R-:W-:-:S13]  /*29f0*/  ISETP.NE.AND P0, PT, R0, RZ, PT ;  /* 0x000000ff0000720c */ /* 0x002fda0003f05270 */
[----:B------:R-:W-:Y:S05]  /*2a00*/  @P0 BRA `(.L_x_48) ;  /* 0x0000000000580947 */ /* 0x000fea0003800000 */
[----:B------:R-:W-:-:S13]  /*2a10*/  ELECT P0, URZ, PT ;  /* 0x0000000000ff782f */ /* 0x000fda0003800000 */
[----:B------:R-:W-:Y:S05]  /*2a20*/  @!P0 BRA `(.L_x_49) ;  /* 0x0000000000608947 */ /* 0x000fea0003800000 */
[----:B------:R-:W-:Y:S01]  /*2a30*/  UMOV UR5, 0x10 ;  /* 0x0000001000057882 */ /* 0x000fe20000000000 */
[----:B------:R-:W-:Y:S01]  /*2a40*/  HFMA2 R0, -RZ, RZ, 0, 5.9604644775390625e-08 ;  /* 0x00000001ff007431 */ /* 0x000fe200000001ff */
[----:B------:R-:W-:-:S03]  /*2a50*/  MOV R2, 0xffff ;  /* 0x0000ffff00027802 */ /* 0x000fc60000000f00 */
[----:B------:R-:W-:Y:S04]  /*2a60*/  DEPBAR.LE SB1, 0x36 ;  /* 0x00009d800000791a */ /* 0x000fe80000000000 */
[----:B------:R-:W1:Y:S02]  /*2a70*/  UTCATOMSWS.FIND_AND_SET.ALIGN UP0, UR5, UR5 ;  /* 0x00000005000575e3 */ /* 0x000e640008000800 */
[----:B-1----:R-:W-:Y:S01]  /*2a80*/  MOV R3, UR5 ;  /* 0x0000000500037c02 */ /* 0x002fe20008000f00 */
[----:B------:R-:W-:Y:S06]  /*2a90*/  BRA.U UP0, `(.L_x_50) ;  /* 0x0000000100187547 */ /* 0x000fec000b800000 */
.L_x_51:
[----:B------:R-:W-:Y:S05]  /*2aa0*/  NANOSLEEP 0x64 ;  /* 0x000000640000795d */ /* 0x000fea0003800000 */
[----:B------:R-:W-:-:S05]  /*2ab0*/  UMOV UR5, 0x10 ;  /* 0x0000001000057882 */ /* 0x000fca0000000000 */
[----:B------:R-:W-:Y:S04]  /*2ac0*/  DEPBAR.LE SB1, 0x36 ;  /* 0x00009d800000791a */ /* 0x000fe80000000000 */
[----:B------:R-:W1:Y:S02]  /*2ad0*/  UTCATOMSWS.FIND_AND_SET.ALIGN UP0, UR5, UR5 ;  /* 0x00000005000575e3 */ /* 0x000e640008000800 */
[----:B-1----:R-:W-:Y:S01]  /*2ae0*/  MOV R3, UR5 ;  /* 0x0000000500037c02 */ /* 0x002fe20008000f00 */
[----:B------:R-:W-:Y:S05]  /*2af0*/  BRA.U !UP0, `(.L_x_51) ;  /* 0xfffffffd08e87547 */ /* 0x000fea000b83ffff */
.L_x_50:
[-C--:B------:R-:W-:Y:S02]  /*2b00*/  SHF.L.U32 R2, R2, R3.reuse, RZ ;  /* 0x0000000302027219 */ /* 0x080fe400000006ff */
[----:B------:R-:W-:Y:S01]  /*2b10*/  SHF.L.U32 R0, R0, R3, RZ ;  /* 0x0000000300007219 */ /* 0x000fe200000006ff */
[----:B------:R-:W-:Y:S02]  /*2b20*/  IMAD.SHL.U32 R3, R3, 0x20, RZ ;  /* 0x0000002003037824 */ /* 0x000fe400078e00ff */
[----:B------:R1:W-:Y:S04]  /*2b30*/  ATOMS.OR RZ, [UR4+0x14], R2 ;  /* 0x00001402ffff798c */ /* 0x0003e8000b000004 */
[----:B------:R1:W-:Y:S04]  /*2b40*/  ATOMS.OR RZ, [UR4+0x18], R0 ;  /* 0x00001800ffff798c */ /* 0x0003e8000b000004 */
[----:B------:R1:W-:Y:S01]  /*2b50*/  STS [UR37+0x100], R3 ;  /* 0x00010003ff007988 */ /* 0x0003e20008000825 */
[----:B------:R-:W-:Y:S05]  /*2b60*/  BRA `(.L_x_49) ;  /* 0x0000000000107947 */ /* 0x000fea0003800000 */
.L_x_48:
[----:B------:R-:W-:Y:S02]  /*2b70*/  MOV R0, 0xffffffff ;  /* 0xffffffff00007802 */ /* 0x000fe40000000f00 */
[----:B------:R-:W-:-:S03]  /*2b80*/  MOV R2, 0x2bb0 ;  /* 0x00002bb000027802 */ /* 0x000fc60000000f00 */
[----:B------:R1:W-:Y:S04]  /*2b90*/  STS [UR37+0x100], R0 ;  /* 0x00010000ff007988 */ /* 0x0003e80008000825 */
[----:B-1-3-5:R-:W-:Y:S05]  /*2ba0*/  CALL.REL.NOINC `($__internal_1_$__cuda_sm10x_tcgen05_guardrail_trap_phase_invalid_during_alloc) ;  /* 0x00000044009c7944 */ /* 0x02afea0003c00000 */
.L_x_49:
[----:B------:R-:W-:Y:S05]  /*2bb0*/  WARPSYNC.ALL ;  /* 0x0000000000007948 */ /* 0x000fea0003800000 */
[----:B------:R-:W2:Y:S01]  /*2bc0*/  S2UR UR5, SR_CgaCtaId ;  /* 0x00000000000579c3 */ /* 0x000ea20000008800 */
[----:B------:R-:W-:Y:S01]  /*2bd0*/  UMOV UR4, 0x400 ;  /* 0x0000040000047882 */ /* 0x000fe20000000000 */
[----:B------:R-:W-:-:S06]  /*2be0*/  NOP ;  /* 0x0000000000007918 */ /* 0x000fcc0000000000 */
[----:B------:R-:W-:Y:S06]  /*2bf0*/  BAR.ARV 0x6, 0xa0 ;  /* 0x0182800000007b1d */ /* 0x000fec0000002000 */
[----:B------:R-:W4:Y:S01]  /*2c00*/  LDCU UR7, c[0x0][0x38c] ;  /* 0x00007180ff0777ac */ /* 0x000f220008000800 */
[----:B------:R-:W-:Y:S01]  /*2c10*/  IMAD.MOV.U32 R11, RZ, RZ, 0x1 ;  /* 0x00000001ff0b7424 */ /* 0x000fe200078e00ff */
[----:B------:R-:W-:Y:S01]  /*2c20*/  CS2R R8, SRZ ;  /* 0x0000000000087805 */ /* 0x000fe2000001ff00 */
[----:B------:R-:W-:Y:S01]  /*2c30*/  IMAD.MOV.U32 R10, RZ, RZ, RZ ;  /* 0x000000ffff0a7224 */ /* 0x000fe200078e00ff */
[----:B------:R-:W3:Y:S01]  /*2c40*/  LDCU UR6, c[0x0][0x38c] ;  /* 0x00007180ff0677ac */ /* 0x000ee20008000800 */
[----:B------:R-:W-:Y:S01]  /*2c50*/  UMOV UR15, URZ ;  /* 0x000000ff000f7c82 */ /* 0x000fe20008000000 */
[----:B------:R-:W-:Y:S01]  /*2c60*/  UMOV UR14, URZ ;  /* 0x000000ff000e7c82 */ /* 0x000fe20008000000 */
[----:B--2---:R-:W-:Y:S01]  /*2c70*/  ULEA UR5, UR5, UR4, 0x18 ;  /* 0x0000000405057291 */ /* 0x004fe2000f8ec0ff */
[----:B------:R-:W-:Y:S01]  /*2c80*/  UMOV UR24, 0x0 ;  /* 0x0000000000187882 */ /* 0x000fe20000000000 */
[----:B------:R-:W-:-:S02]  /*2c90*/  UMOV UR25, 0x81004a0 ;  /* 0x081004a000197882 */ /* 0x000fc40000000000 */
[----:B------:R-:W-:Y:S02]  /*2ca0*/  UIADD3 UR10, UPT, UPT, UR5, 0x4400, URZ ;  /* 0x00004400050a7890 */ /* 0x000fe4000fffe0ff */
[----:B------:R-:W-:Y:S02]  /*2cb0*/  UIADD3 UR11, UPT, UPT, UR5, 0x10400, URZ ;  /* 0x00010400050b7890 */ /* 0x000fe4000fffe0ff */
[----:B----4-:R-:W-:Y:S01]  /*2cc0*/  UIADD3 UR7, UPT, UPT, UR7, 0x7f, URZ ;  /* 0x0000007f07077890 */ /* 0x010fe2000fffe0ff */
[----:B-1----:R-:W1:Y:S01]  /*2cd0*/  LDS R0, [UR5+0x100] ;  /* 0x00010005ff007984 */ /* 0x002e620008000800 */
[----:B------:R-:W-:Y:S02]  /*2ce0*/  USHF.R.U32.HI UR10, URZ, 0x4, UR10 ;  /* 0x00000004ff0a7899 */ /* 0x000fe4000801160a */
[----:B------:R-:W-:Y:S02]  /*2cf0*/  USHF.R.S32.HI UR4, URZ, 0x1f, UR7 ;  /* 0x0000001fff047899 */ /* 0x000fe40008011407 */
[----:B------:R-:W-:-:S02]  /*2d00*/  USHF.R.U32.HI UR11, URZ, 0x4, UR11 ;  /* 0x00000004ff0b7899 */ /* 0x000fc4000801160b */
[----:B------:R-:W-:Y:S02]  /*2d10*/  ULEA.HI UR4, UR4, UR7, URZ, 0x7 ;  /* 0x0000000704047291 */ /* 0x000fe4000f8f38ff */
[----:B------:R-:W-:Y:S02]  /*2d20*/  ULOP3.LUT UR10, UR10, 0x3fff, URZ, 0xc0, !UPT ;  /* 0x00003fff0a0a7892 */ /* 0x000fe4000f8ec0ff */
[----:B------:R-:W-:Y:S02]  /*2d30*/  USHF.R.S32.HI UR4, URZ, 0x7, UR4 ;  /* 0x00000007ff047899 */ /* 0x000fe40008011404 */
[----:B------:R-:W-:Y:S02]  /*2d40*/  ULOP3.LUT UR11, UR11, 0x3fff, URZ, 0xc0, !UPT ;  /* 0x00003fff0b0b7892 */ /* 0x000fe4000f8ec0ff */
[----:B------:R-:W-:Y:S01]  /*2d50*/  UISETP.LT.AND UP0, UPT, UR4, 0x1, UPT ;  /* 0x000000010400788c */ /* 0x000fe2000bf01270 */
[----:B------:R-:W-:Y:S01]  /*2d60*/  UMOV UR22, 0x0 ;  /* 0x0000000000167882 */ /* 0x000fe20000000000 */
[----:B------:R-:W-:-:S02]  /*2d70*/  UMOV UR23, 0x81004a0 ;  /* 0x081004a000177882 */ /* 0x000fc40000000000 */
[----:B------:R-:W-:Y:S02]  /*2d80*/  USEL UR9, UR4, 0x1, !UP0 ;  /* 0x0000000104097887 */ /* 0x000fe4000c000000 */
[----:B------:R-:W-:Y:S02]  /*2d90*/  ULOP3.LUT UR10, UR10, 0x10000, URZ, 0xfc, !UPT ;  /* 0x000100000a0a7892 */ /* 0x000fe4000f8efcff */
[----:B------:R-:W-:Y:S02]  /*2da0*/  ULOP3.LUT UR11, UR11, 0x10000, URZ, 0xfc, !UPT ;  /* 0x000100000b0b7892 */ /* 0x000fe4000f8efcff */
[----:B------:R-:W-:Y:S02]  /*2db0*/  UIADD3 UR9, UPT, UPT, -UR9, URZ, URZ ;  /* 0x000000ff09097290 */ /* 0x000fe4000fffe1ff */
[----:B---3--:R-:W-:Y:S01]  /*2dc0*/  UISETP.GE.AND UP3, UPT, UR6, 0x1, UPT ;  /* 0x000000010600788c */ /* 0x008fe2000bf66270 */
[----:B------:R-:W-:Y:S01]  /*2dd0*/  UMOV UR20, 0x0 ;  /* 0x0000000000147882 */ /* 0x000fe20000000000 */
[----:B------:R-:W-:Y:S01]  /*2de0*/  UMOV UR21, 0x81004a0 ;  /* 0x081004a000157882 */ /* 0x000fe20000000000 */
[----:B------:R-:W-:Y:S01]  /*2df0*/  UMOV UR18, 0x0 ;  /* 0x0000000000127882 */ /* 0x000fe20000000000 */
[----:B------:R-:W-:Y:S01]  /*2e00*/  UMOV UR19, 0x81004a0 ;  /* 0x081004a000137882 */ /* 0x000fe20000000000 */
[----:B-1----:R-:W-:-:S15]  /*2e10*/  R2UR UR16, R0 ;  /* 0x00000000001072ca */ /* 0x002fde00000e0000 */
.L_x_58:
[----:B------:R-:W-:Y:S02]  /*2e20*/  LEA R0, R10, UR5, 0x3 ;  /* 0x000000050a007c11 */ /* 0x000fe4000f8e18ff */
[----:B------:R-:W-:Y:S02]  /*2e30*/  SHF.L.U32 R5, R9, 0x1f, RZ ;  /* 0x0000001f09057819 */ /* 0x000fe400000006ff */
[----:B------:R-:W-:Y:S01]  /*2e40*/  PLOP3.LUT P0, PT, PT, PT, UP3, 0x80, 0x8 ;  /* 0x000000000008781c */ /* 0x000fe20003f0f038 */
[----:B------:R-:W-:Y:S01]  /*2e50*/  VIADD R3, R0, 0x60 ;  /* 0x0000006000037836 */ /* 0x000fe20000000000 */
[----:B-1----:R-:W1:Y:S02]  /*2e60*/  SYNCS.PHASECHK.TRANS64.TRYWAIT P1, [R0+URZ+0x50], R5 ;  /* 0x00005005000075a7 */ /* 0x002e6400080211ff */
[----:B-1-3--:R-:W-:Y:S09]  /*2e70*/  @!P1 BRA `(.L_x_52) ;  /* 0x0000003c00b49947 */ /* 0x00aff20003800000 */
.L_x_107:
[----:B------:R-:W-:Y:S01]  /*2e80*/  LEA R4, R10, UR5, 0x4 ;  /* 0x000000050a047c11 */ /* 0x000fe2000f8e20ff */
[----:B------:R-:W-:Y:S01]  /*2e90*/  @UP3 ULEA UR6, UR14, UR5, 0x3 ;  /* 0x000000050e063291 */ /* 0x000fe2000f8e18ff */
[----:B------:R-:W-:Y:S01]  /*2ea0*/  PLOP3.LUT P2, PT, PT, PT, PT, 0x80, 0x8 ;  /* 0x000000000008781c */ /* 0x000fe20003f4f070 */
[----:B------:R-:W-:Y:S01]  /*2eb0*/  ULEA UR7, UR15, UR5, 0x3 ;  /* 0x000000050f077291 */ /* 0x000fe2000f8e18ff */
[----:B------:R-:W-:Y:S01]  /*2ec0*/  PRMT R3, RZ, 0x654, R3 ;  /* 0x00000654ff037816 */ /* 0x000fe20000000003 */
[----:B------:R-:W-:Y:S01]  /*2ed0*/  ULEA UR8, UR15, UR16, 0x6 ;  /* 0x000000100f087291 */ /* 0x000fe2000f8e30ff */
[----:B-1----:R-:W1:Y:S01]  /*2ee0*/  LDS.128 R4, [R4+0xe0] ;  /* 0x0000e00004047984 */ /* 0x002e620000000c00 */
[----:B------:R-:W-:Y:S02]  /*2ef0*/  @P0 SHF.L.U32 R2, R8, 0x1f, RZ ;  /* 0x0000001f08020819 */ /* 0x000fe400000006ff */
[----:B------:R-:W-:Y:S01]  /*2f00*/  SHF.L.U32 R0, R11, 0x1f, RZ ;  /* 0x0000001f0b007819 */ /* 0x000fe200000006ff */
[----:B------:R-:W-:Y:S01]  /*2f10*/  @!PT LDS RZ, [RZ] ;  /* 0x00000000fffff984 */ /* 0x000fe20000000800 */
[----:B------:R-:W-:Y:S01]  /*2f20*/  @!PT LDS RZ, [RZ] ;  /* 0x00000000fffff984 */ /* 0x000fe20000000800 */
[----:B------:R-:W-:Y:S01]  /*2f30*/  @!PT LDS RZ, [RZ] ;  /* 0x00000000fffff984 */ /* 0x000fe20000000800 */
[----:B------:R-:W-:Y:S01]  /*2f40*/  @!PT LDS RZ, [RZ] ;  /* 0x00000000fffff984 */ /* 0x000fe20000000800 */
[----:B------:R2:W-:Y:S06]  /*2f50*/  MEMBAR.ALL.CTA ;  /* 0x0000000000007992 */ /* 0x0005ec0000008000 */
[----:B--2---:R-:W2:Y:S02]  /*2f60*/  FENCE.VIEW.ASYNC.S ;  /* 0x00000000000073c6 */ /* 0x004ea40000000000 */
[----:B--2---:R2:W-:Y:S01]  /*2f70*/  SYNCS.ARRIVE.TRANS64.RED.A1T0 RZ, [R3+URZ], RZ ;  /* 0x000000ff03ff79a7 */ /* 0x0045e200081004ff */
[----:B------:R2:W3:Y:S01]  /*2f80*/  @P0 SYNCS.PHASECHK.TRANS64.TRYWAIT P2, [UR6], R2 ;  /* 0x00000002ff0005a7 */ /* 0x0004e20008041106 */
[----:B-1----:R-:W-:Y:S01]  /*2f90*/  LOP3.LUT P1, RZ, R6, 0x1, RZ, 0xc0, !PT ;  /* 0x0000000106ff7812 */ /* 0x002fe2000782c0ff */
[----:B------:R-:W1:Y:S02]  /*2fa0*/  SYNCS.PHASECHK.TRANS64.TRYWAIT P0, [UR7+0x90], R0 ;  /* 0x00009000ff0075a7 */ /* 0x000e640008001107 */
[----:B-123--:R-:W-:Y:S10]  /*2fb0*/  @!P0 BRA `(.L_x_53) ;  /* 0x0000003c00788947 */ /* 0x00eff40003800000 */
.L_x_109:
[----:B------:R-:W-:Y:S01]  /*2fc0*/  IADD3 R10, PT, PT, R10, 0x1, RZ ;  /* 0x000000010a0a7810 */ /* 0x000fe20007ffe0ff */
[----:B------:R-:W-:Y:S06]  /*2fd0*/  BRA.U !UP3, `(.L_x_54) ;  /* 0x000000010bc07547 */ /* 0x000fec000b800000 */
[----:B------:R-:W-:Y:S01]  /*2fe0*/  UPLOP3.LUT UP4, UPT, UPT, UPT, UPT, 0x40, 0x4 ;  /* 0x000000000004789c */ /* 0x000fe20003f8e870 */
[----:B------:R-:W-:Y:S01]  /*2ff0*/  UMOV UR13, UR9 ;  /* 0x00000009000d7c82 */ /* 0x000fe20008000000 */
[----:B------:R-:W-:Y:S01]  /*3000*/  UMOV UR12, UR4 ;  /* 0x00000004000c7c82 */ /* 0x000fe20008000000 */
[----:B------:R-:W-:-:S08]  /*3010*/  UMOV UR17, UR14 ;  /* 0x0000000e00117c82 */ /* 0x000fd00008000000 */
.L_x_57:
[----:B------:R-:W-:Y:S02]  /*3020*/  UIADD3 UR13, UPT, UPT, UR13, 0x1, URZ ;  /* 0x000000010d0d7890 */ /* 0x000fe4000fffe0ff */
[----:B--2---:R-:W-:Y:S02]  /*3030*/  ULEA UR6, UR17, UR5, 0x3 ;  /* 0x0000000511067291 */ /* 0x004fe4000f8e18ff */
[----:B------:R-:W-:Y:S01]  /*3040*/  UISETP.NE.AND UP0, UPT, UR13, URZ, UPT ;  /* 0x000000ff0d00728c */ /* 0x000fe2000bf05270 */
[----:B---3--:R-:W-:Y:S10]  /*3050*/  @P2 BRA `(.L_x_55) ;  /* 0x00000000000c2947 */ /* 0x008ff40003800000 */
[----:B-1----:R-:W-:Y:S04]  /*3060*/  SHF.L.U32 R3, R8, 0x1f, RZ ;  /* 0x0000001f08037819 */ /* 0x002fe800000006ff */
[----:B------:R-:W1:Y:S02]  /*3070*/  SYNCS.PHASECHK.TRANS64.TRYWAIT P0, [UR6], R3 ;  /* 0x00000003ff0075a7 */ /* 0x000e640008001106 */
[----:B-1----:R-:W-:Y:S05]  /*3080*/  @!P0 BRA `(.L_x_56) ;  /* 0x0000003c005c8947 */ /* 0x002fea0003800000 */
.L_x_55:
[----:B------:R-:W-:Y:S01]  /*3090*/  UISETP.NE.AND UP1, UPT, UR12, 0x1, UPT ;  /* 0x000000010c00788c */ /* 0x000fe2000bf25270 */
[----:B------:R-:W-:Y:S01]  /*30a0*/  PLOP3.LUT P2, PT, PT, PT, PT, 0x80, 0x8 ;  /* 0x000000000008781c */ /* 0x000fe20003f4f070 */
[----:B------:R-:W-:Y:S02]  /*30b0*/  UIADD3 UR14, UPT, UPT, UR17, 0x1, URZ ;  /* 0x00000001110e7890 */ /* 0x000fe4000fffe0ff */
[----:B------:R-:W-:Y:S02]  /*30c0*/  ULEA UR28, UR17, UR11, 0x9 ;  /* 0x0000000b111c7291 */ /* 0x000fe4000f8e48ff */
[----:B------:R-:W-:Y:S01]  /*30d0*/  UISETP.NE.AND UP2, UPT, UR14, 0x3, UPT ;  /* 0x000000030e00788c */ /* 0x000fe2000bf45270 */
[----:B------:R-:W-:Y:S01]  /*30e0*/  PLOP3.LUT P0, PT, PT, PT, UP1, 0x80, 0x8 ;  /* 0x000000000008781c */ /* 0x000fe20003f0f018 */
[----:B------:R-:W-:Y:S02]  /*30f0*/  UIADD3 UR40, UPT, UPT, UR28, 0x2, URZ ;  /* 0x000000021c287890 */ /* 0x000fe4000fffe0ff */
[----:B------:R-:W-:Y:S02]  /*3100*/  USEL UR27, URZ, 0x1, UP2 ;  /* 0x00000001ff1b7887 */ /* 0x000fe40009000000 */
[----:B------:R-:W-:Y:S02]  /*3110*/  USEL UR14, UR14, URZ, UP2 ;  /* 0x000000ff0e0e7287 */ /* 0x000fe40009000000 */
[----:B------:R-:W-:Y:S02]  /*3120*/  UIADD3 UR36, UPT, UPT, UR28, 0x4, URZ ;  /* 0x000000041c247890 */ /* 0x000fe4000fffe0ff */
[----:B------:R-:W-:Y:S01]  /*3130*/  @UP1 ULEA UR26, UR14, UR5, 0x3 ;  /* 0x000000050e1a1291 */ /* 0x000fe2000f8e18ff */
[----:B------:R-:W-:Y:S01]  /*3140*/  LOP3.LUT R8, R8, UR27, RZ, 0x3c, !PT ;  /* 0x0000001b08087c12 */ /* 0x000fe2000f8e3cff */
[----:B------:R-:W-:Y:S02]  /*3150*/  UIADD3 UR32, UPT, UPT, UR28, 0x6, URZ ;  /* 0x000000061c207890 */ /* 0x000fe4000fffe0ff */
[----:B------:R-:W-:Y:S01]  /*3160*/  UIADD3 UR6, UPT, UPT, UR6, 0x18, URZ ;  /* 0x0000001806067890 */ /* 0x000fe2000fffe0ff */
[----:B-1----:R-:W-:Y:S01]  /*3170*/  @P0 SHF.L.U32 R0, R8, 0x1f, RZ ;  /* 0x0000001f08000819 */ /* 0x002fe200000006ff */
[----:B------:R-:W-:Y:S01]  /*3180*/  UIADD3 UR12, UPT, UPT, UR12, -0x1, URZ ;  /* 0xffffffff0c0c7890 */ /* 0x000fe2000fffe0ff */
[----:B------:R-:W-:Y:S02]  /*3190*/  UMOV UR29, 0x40004040 ;  /* 0x40004040001d7882 */ /* 0x000fe40000000000 */
[----:B------:R2:W3:Y:S01]  /*31a0*/  @P0 SYNCS.PHASECHK.TRANS64.TRYWAIT P2, [UR26], R0 ;  /* 0x00000000ff0005a7 */ /* 0x0004e2000804111a */
[----:B------:R-:W-:Y:S01]  /*31b0*/  ULEA UR26, UR17, UR10, 0xa ;  /* 0x0000000a111a7291 */ /* 0x000fe2000f8e50ff */
[----:B------:R-:W-:Y:S01]  /*31c0*/  UMOV UR27, 0x40004040 ;  /* 0x40004040001b7882 */ /* 0x000fe20000000000 */
[----:B------:R-:W-:Y:S02]  /*31d0*/  UMOV UR41, 0x40004040 ;  /* 0x4000404000297882 */ /* 0x000fe40000000000 */
[----:B------:R-:W-:Y:S02]  /*31e0*/  UIADD3 UR38, UPT, UPT, UR26, 0x2, URZ ;  /* 0x000000021a267890 */ /* 0x000fe4000fffe0ff */
[----:B------:R-:W-:Y:S02]  /*31f0*/  UIADD3 UR34, UPT, UPT, UR26, 0x4, URZ ;  /* 0x000000041a227890 */ /* 0x000fe4000fffe0ff */
[----:B------:R-:W-:Y:S01]  /*3200*/  UIADD3 UR30, UPT, UPT, UR26, 0x6, URZ ;  /* 0x000000061a1e7890 */ /* 0x000fe2000fffe0ff */
[----:B------:R2:W-:Y:S01]  /*3210*/  UTCIMMA gdesc[UR26], gdesc[UR28], tmem[UR8], tmem[UR24], idesc[UR25], UP4 ;  /* 0x00ff181c1a0075ea */ /* 0x0005e2000a000108 */
[----:B------:R-:W-:Y:S01]  /*3220*/  UPLOP3.LUT UP4, UPT, UPT, UPT, UPT, 0x80, 0x8 ;  /* 0x000000000008789c */ /* 0x000fe20003f8f070 */
[----:B------:R-:W-:Y:S01]  /*3230*/  UMOV UR39, 0x40004040 ;  /* 0x4000404000277882 */ /* 0x000fe20000000000 */
[----:B------:R-:W-:Y:S01]  /*3240*/  UMOV UR37, 0x40004040 ;  /* 0x4000404000257882 */ /* 0x000fe20000000000 */
[----:B------:R2:W-:Y:S01]  /*3250*/  UTCIMMA gdesc[UR38], gdesc[UR40], tmem[UR8], tmem[UR22], idesc[UR23], UPT ;  /* 0x00ff1628260075ea */ /* 0x0005e2000b800108 */
[----:B------:R-:W-:Y:S01]  /*3260*/  UMOV UR35, 0x40004040 ;  /* 0x4000404000237882 */ /* 0x000fe20000000000 */
[----:B------:R-:W-:Y:S01]  /*3270*/  UMOV UR33, 0x40004040 ;  /* 0x4000404000217882 */ /* 0x000fe20000000000 */
[----:B------:R-:W-:Y:S01]  /*3280*/  UMOV UR31, 0x40004040 ;  /* 0x40004040001f7882 */ /* 0x000fe20000000000 */
[----:B------:R2:W-:Y:S01]  /*3290*/  UTCIMMA gdesc[UR34], gdesc[UR36], tmem[UR8], tmem[UR20], idesc[UR21], UPT ;  /* 0x00ff1424220075ea */ /* 0x0005e2000b800108 */
[----:B------:R2:W-:Y:S01]  /*32a0*/  UTCIMMA gdesc[UR30], gdesc[UR32], tmem[UR8], tmem[UR18], idesc[UR19], UPT ;  /* 0x00ff12201e0075ea */ /* 0x0005e2000b800108 */
[----:B------:R2:W-:Y:S01]  /*32b0*/  UTCBAR [UR6], URZ ;  /* 0x000000ff060073e9 */ /* 0x0005e200080000ff */
[----:B------:R-:W-:Y:S01]  /*32c0*/  UMOV UR17, UR14 ;  /* 0x0000000e00117c82 */ /* 0x000fe20008000000 */
[----:B------:R-:W-:Y:S05]  /*32d0*/  BRA.U UP0, `(.L_x_57) ;  /* 0xfffffffd00507547 */ /* 0x000fea000b83ffff */
.L_x_54:
[----:B------:R-:W-:Y:S01]  /*32e0*/  UIADD3 UR15, UPT, UPT, UR15, 0x1, URZ ;  /* 0x000000010f0f7890 */ /* 0x000fe2000fffe0ff */
[C---:B------:R-:W-:Y:S01]  /*32f0*/  ISETP.NE.AND P0, PT, R10.reuse, 0x2, PT ;  /* 0x000000020a00780c */ /* 0x040fe20003f05270 */
[----:B------:R-:W-:Y:S02]  /*3300*/  UIADD3 UR7, UPT, UPT, UR7, 0x70, URZ ;  /* 0x0000007007077890 */ /* 0x000fe4000fffe0ff */
[----:B------:R-:W-:Y:S01]  /*3310*/  UISETP.NE.AND UP0, UPT, UR15, 0x4, UPT ;  /* 0x000000040f00788c */ /* 0x000fe2000bf05270 */
[----:B-12---:R-:W-:Y:S02]  /*3320*/  SEL R0, RZ, 0x1, P0 ;  /* 0x00000001ff007807 */ /* 0x006fe40000000000 */
[----:B------:R-:W-:Y:S01]  /*3330*/  SEL R10, R10, RZ, P0 ;  /* 0x000000ff0a0a7207 */ /* 0x000fe20000000000 */
[----:B------:R-:W-:Y:S01]  /*3340*/  USEL UR6, URZ, 0x1, UP0 ;  /* 0x00000001ff067887 */ /* 0x000fe20008000000 */
[----:B------:R-:W-:Y:S01]  /*3350*/  LOP3.LUT R9, R9, R0, RZ, 0x3c, !PT ;  /* 0x0000000009097212 */ /* 0x000fe200078e3cff */
[----:B------:R-:W-:Y:S01]  /*3360*/  USEL UR15, UR15, URZ, UP0 ;  /* 0x000000ff0f0f7287 */ /* 0x000fe20008000000 */
[----:B------:R1:W-:Y:S03]  /*3370*/  UTCBAR [UR7], URZ ;  /* 0x000000ff070073e9 */ /* 0x0003e600080000ff */
[----:B------:R-:W-:Y:S01]  /*3380*/  LOP3.LUT R11, R11, UR6, RZ, 0x3c, !PT ;  /* 0x000000060b0b7c12 */ /* 0x000fe2000f8e3cff */
[----:B------:R-:W-:Y:S07]  /*3390*/  @P1 BRA `(.L_x_58) ;  /* 0xfffffff800a01947 */ /* 0x000fee000383ffff */
[----:B------:R-:W2:Y:S01]  /*33a0*/  S2UR UR4, SR_CgaCtaId ;  /* 0x00000000000479c3 */ /* 0x000ea20000008800 */
[----:B------:R-:W-:Y:S01]  /*33b0*/  ELECT P0, URZ, PT ;  /* 0x0000000000ff782f */ /* 0x000fe20003800000 */
[----:B------:R-:W-:Y:S01]  /*33c0*/  IMAD.MOV.U32 R0, RZ, RZ, 0x1 ;  /* 0x00000001ff007424 */ /* 0x000fe200078e00ff */
[----:B------:R-:W-:Y:S01]  /*33d0*/  UIADD3 UR5, UPT, UPT, UR5, 0x90, URZ ;  /* 0x0000009005057890 */ /* 0x000fe2000fffe0ff */
[----:B------:R-:W-:Y:S01]  /*33e0*/  SHF.L.U32 R3, R11, 0x1f, RZ ;  /* 0x0000001f0b037819 */ /* 0x000fe200000006ff */
[----:B------:R-:W-:-:S03]  /*33f0*/  UMOV UR6, 0x40 ;  /* 0x0000004000067882 */ /* 0x000fc60000000000 */
[----:B------:R-:W-:Y:S01]  /*3400*/  UVIRTCOUNT.DEALLOC.SMPOOL 0x80 ;  /* 0x000000800000784c */ /* 0x000fe20000000000 */
[----:B--2---:R-:W-:Y:S02]  /*3410*/  ULEA UR4, UR4, UR6, 0x18 ;  /* 0x0000000604047291 */ /* 0x004fe4000f8ec0ff */
[----:B------:R-:W-:-:S07]  /*3420*/  ULEA UR6, UR15, UR5, 0x3 ;  /* 0x000000050f067291 */ /* 0x000fce000f8e18ff */
[----:B------:R2:W-:Y:S02]  /*3430*/  @P0 STS.U8 [UR4+0x1c], R0 ;  /* 0x00001c00ff000988 */ /* 0x0005e40008000004 */
[----:B------:R-:W4:Y:S02]  /*3440*/  SYNCS.PHASECHK.TRANS64.TRYWAIT P0, [UR6], R3 ;  /* 0x00000003ff0075a7 */ /* 0x000f240008001106 */
[----:B--2-4-:R-:W-:Y:S05]  /*3450*/  @!P0 BRA `(.L_x_59) ;  /* 0x0000003800808947 */ /* 0x014fea0003800000 */
.L_x_112:
[----:B-1----:R-:W-:-:S04]  /*3460*/  UIADD3 UR7, UPT, UPT, UR15, 0x1, URZ ;  /* 0x000000010f077890 */ /* 0x002fc8000fffe0ff */
[----:B------:R-:W-:-:S04]  /*3470*/  UISETP.NE.AND UP0, UPT, UR7, 0x4, UPT ;  /* 0x000000040700788c */ /* 0x000fc8000bf05270 */
[----:B------:R-:W-:Y:S02]  /*3480*/  USEL UR8, URZ, 0x1, UP0 ;  /* 0x00000001ff087887 */ /* 0x000fe40008000000 */
[----:B------:R-:W-:-:S04]  /*3490*/  USEL UR7, UR7, URZ, UP0 ;  /* 0x000000ff07077287 */ /* 0x000fc80008000000 */
[----:B------:R-:W-:Y:S01]  /*34a0*/  ULEA UR6, UR7, UR5, 0x3 ;  /* 0x0000000507067291 */ /* 0x000fe2000f8e18ff */
[----:B------:R-:W-:-:S04]  /*34b0*/  LOP3.LUT R2, R11, UR8, RZ, 0x3c, !PT ;  /* 0x000000080b027c12 */ /* 0x000fc8000f8e3cff */
[----:B--2---:R-:W-:-:S04]  /*34c0*/  SHF.L.U32 R3, R2, 0x1f, RZ ;  /* 0x0000001f02037819 */ /* 0x004fc800000006ff */
[----:B------:R-:W1:Y:S02]  /*34d0*/  SYNCS.PHASECHK.TRANS64.TRYWAIT P0, [UR6], R3 ;  /* 0x00000003ff0075a7 */ /* 0x000e640008001106 */
[----:B-1----:R-:W-:Y:S05]  /*34e0*/  @!P0 BRA `(.L_x_60) ;  /* 0x0000003800748947 */ /* 0x002fea0003800000 */
.L_x_114:
        /* <DEDUP_REMOVED lines=9> */
.L_x_116:
[----:B------:R-:W-:-:S04]  /*3580*/  UIADD3 UR7, UPT, UPT, UR7, 0x1, URZ ;  /* 0x0000000107077890 */ /* 0x000fc8000fffe0ff */
[----:B------:R-:W-:-:S04]  /*3590*/  UISETP.NE.AND UP0, UPT, UR7, 0x4, UPT ;  /* 0x000000040700788c */ /* 0x000fc8000bf05270 */
[----:B------:R-:W-:Y:S02]  /*35a0*/  USEL UR6, URZ, 0x1, UP0 ;  /* 0x00000001ff067887 */ /* 0x000fe40008000000 */
[----:B------:R-:W-:-:S04]  /*35b0*/  USEL UR7, UR7, URZ, UP0 ;  /* 0x000000ff07077287 */ /* 0x000fc80008000000 */
[----:B------:R-:W-:Y:S01]  /*35c0*/  ULEA UR7, UR7, UR5, 0x3 ;  /* 0x0000000507077291 */ /* 0x000fe2000f8e18ff */
[----:B-1----:R-:W-:-:S04]  /*35d0*/  LOP3.LUT R3, R2, UR6, RZ, 0x3c, !PT ;  /* 0x0000000602037c12 */ /* 0x002fc8000f8e3cff */
[----:B------:R-:W-:-:S04]  /*35e0*/  SHF.L.U32 R3, R3, 0x1f, RZ ;  /* 0x0000001f03037819 */ /* 0x000fc800000006ff */
[----:B------:R-:W1:Y:S02]  /*35f0*/  SYNCS.PHASECHK.TRANS64.TRYWAIT P0, [UR7], R3 ;  /* 0x00000003ff0075a7 */ /* 0x000e640008001107 */
[----:B-1----:R-:W-:Y:S05]  /*3600*/  @!P0 BRA `(.L_x_62) ;  /* 0x00000038005c8947 */ /* 0x002fea0003800000 */
.L_x_118:
[----:B------:R-:W-:Y:S01]  /*3610*/  NOP ;  /* 0x0000000000007918 */ /* 0x000fe20000000000 */
[----:B-1----:R-:W1:Y:S01]  /*3620*/  LDS R0, [UR4+0x14] ;  /* 0x00001404ff007984 */ /* 0x002e620008000800 */
[----:B------:R-:W-:Y:S01]  /*3630*/  ULOP3.LUT UR6, UR16, 0xffff, URZ, 0xc0, !UPT ;  /* 0x0000ffff10067892 */ /* 0x000fe2000f8ec0ff */
[----:B------:R-:W-:Y:S01]  /*3640*/  UMOV UR8, 0xffff ;  /* 0x0000ffff00087882 */ /* 0x000fe20000000000 */
[----:B------:R-:W-:Y:S02]  /*3650*/  UMOV UR5, 0x1 ;  /* 0x0000000100057882 */ /* 0x000fe40000000000 */
[----:B------:R-:W-:-:S04]  /*3660*/  USHF.R.U32.HI UR6, URZ, 0x5, UR6 ;  /* 0x00000005ff067899 */ /* 0x000fc80008011606 */
[----:B------:R-:W-:Y:S02]  /*3670*/  USHF.L.U32 UR8, UR8, UR6, URZ ;  /* 0x0000000608087299 */ /* 0x000fe400080006ff */
[----:B------:R-:W-:-:S04]  /*3680*/  USHF.L.U32 UR5, UR5, UR6, URZ ;  /* 0x0000000605057299 */ /* 0x000fc800080006ff */
[----:B-1----:R-:W-:-:S04]  /*3690*/  LOP3.LUT R0, R0, UR8, RZ, 0xc0, !PT ;  /* 0x0000000800007c12 */ /* 0x002fc8000f8ec0ff */
[----:B------:R-:W-:-:S13]  /*36a0*/  ISETP.NE.AND P0, PT, R0, UR8, PT ;  /* 0x0000000800007c0c */ /* 0x000fda000bf05270 */
[----:B------:R-:W-:Y:S05]  /*36b0*/  @P0 BRA `(.L_x_63) ;  /* 0x0000000000580947 */ /* 0x000fea0003800000 */
[----:B------:R-:W1:Y:S02]  /*36c0*/  LDS R0, [UR4+0x18] ;  /* 0x00001804ff007984 */ /* 0x000e640008000800 */
[----:B-1----:R-:W-:-:S04]  /*36d0*/  LOP3.LUT R0, R0, UR5, RZ, 0xc0, !PT ;  /* 0x0000000500007c12 */ /* 0x002fc8000f8ec0ff */
[----:B------:R-:W-:-:S13]  /*36e0*/  ISETP.NE.AND P0, PT, R0, UR5, PT ;  /* 0x0000000500007c0c */ /* 0x000fda000bf05270 */
[----:B------:R-:W-:Y:S05]  /*36f0*/  @P0 BRA `(.L_x_64) ;  /* 0x00000000003c0947 */ /* 0x000fea0003800000 */
[----:B------:R-:W1:Y:S01]  /*3700*/  S2R R2, SR_LANEID ;  /* 0x0000000000027919 */ /* 0x000e620000000000 */
[----:B------:R-:W-:Y:S01]  /*3710*/  ULOP3.LUT UR8, URZ, UR8, URZ, 0x33, !UPT ;  /* 0x00000008ff087292 */ /* 0x000fe2000f8e33ff */
[----:B------:R-:W-:Y:S01]  /*3720*/  LOP3.LUT R4, RZ, UR5, RZ, 0x33, !PT ;  /* 0x00000005ff047c12 */ /* 0x000fe2000f8e33ff */
[----:B------:R-:W-:Y:S02]  /*3730*/  VOTEU.ANY UR7, UPT, PT ;  /* 0x0000000000077886 */ /* 0x000fe400038e0100 */
[----:B------:R-:W-:Y:S01]  /*3740*/  UFLO.U32 UR7, UR7 ;  /* 0x00000007000772bd */ /* 0x000fe200080e0000 */
[----:B------:R-:W2:Y:S01]  /*3750*/  REDUX UR5, R4 ;  /* 0x00000000040573c4 */ /* 0x000ea20000000000 */
[----:B------:R-:W-:-:S06]  /*3760*/  IMAD.U32 R0, RZ, RZ, UR8 ;  /* 0x00000008ff007e24 */ /* 0x000fcc000f8e00ff */
[----:B------:R4:W-:Y:S01]  /*3770*/  UTCATOMSWS.AND URZ, UR8 ;  /* 0x0000000800ff79e3 */ /* 0x0009e20008000000 */
[----:B------:R-:W3:Y:S01]  /*3780*/  REDUX UR6, R0 ;  /* 0x00000000000673c4 */ /* 0x000ee20000000000 */
[----:B-1----:R-:W-:Y:S01]  /*3790*/  ISETP.EQ.U32.AND P0, PT, R2, UR7, PT ;  /* 0x0000000702007c0c */ /* 0x002fe2000bf02070 */
[----:B--2---:R-:W-:Y:S01]  /*37a0*/  IMAD.U32 R2, RZ, RZ, UR5 ;  /* 0x00000005ff027e24 */ /* 0x004fe2000f8e00ff */
[----:B---3--:R-:W-:-:S11]  /*37b0*/  MOV R3, UR6 ;  /* 0x0000000600037c02 */ /* 0x008fd60008000f00 */
[----:B------:R4:W-:Y:S04]  /*37c0*/  @P0 ATOMS.AND RZ, [UR4+0x14], R3 ;  /* 0x00001403ffff098c */ /* 0x0009e8000a800004 */
[----:B------:R4:W-:Y:S01]  /*37d0*/  @P0 ATOMS.AND RZ, [UR4+0x18], R2 ;  /* 0x00001802ffff098c */ /* 0x0009e2000a800004 */
[----:B------:R-:W-:Y:S05]  /*37e0*/  BRA `(.L_x_65) ;  /* 0x0000000000147947 */ /* 0x000fea0003800000 */
.L_x_64:
[----:B------:R-:W-:Y:S02]  /*37f0*/  MOV R2, 0x3810 ;  /* 0x0000381000027802 */ /* 0x000fe40000000f00 */
[----:B---3-5:R-:W-:Y:S05]  /*3800*/  CALL.REL.NOINC `($__internal_0_$__cuda_sm10x_tcgen05_guardrail_trap_col_being_dealloced_not_returned_by_alloc) ;  /* 0x0000003800787944 */ /* 0x028fea0003c00000 */
[----:B------:R-:W-:Y:S05]  /*3810*/  BRA `(.L_x_65) ;  /* 0x0000000000087947 */ /* 0x000fea0003800000 */
.L_x_63:
[----:B------:R-:W-:Y:S02]  /*3820*/  MOV R2, 0x3840 ;  /* 0x0000384000027802 */ /* 0x000fe40000000f00 */
[----:B---3-5:R-:W-:Y:S05]  /*3830*/  CALL.REL.NOINC `($__internal_2_$__cuda_sm10x_tcgen05_guardrail_trap_unallocated_columns_being_dealloced) ;  /* 0x0000003800847944 */ /* 0x028fea0003c00000 */
.L_x_65:
[----:B------:R-:W-:Y:S01]  /*3840*/  NOP ;  /* 0x0000000000007918 */ /* 0x000fe20000000000 */
[----:B----4-:R-:W-:Y:S05]  /*3850*/  EXIT ;  /* 0x000000000000794d */ /* 0x010fea0003800000 */
.L_x_47:
[----:B------:R-:W-:-:S09]  /*3860*/  UISETP.NE.OR UP2, UPT, UR8, 0x3, !UP2 ;  /* 0x000000030800788c */ /* 0x000fd2000d745670 */
[----:B------:R-:W-:Y:S05]  /*3870*/  BRA.U UP2, `(.L_x_66) ;  /* 0x0000000902c87547 */ /* 0x000fea000b800000 */
[----:B------:R-:W1:Y:S01]  /*3880*/  LDCU.64 UR6, c[0x0][0x888] ;  /* 0x00011100ff0677ac */ /* 0x000e620008000a00 */
[----:B------:R-:W2:Y:S01]  /*3890*/  LDC R0, c[0x0][0xb30] ;  /* 0x0002cc00ff007b82 */ /* 0x000ea20000000800 */
[----:B------:R-:W-:Y:S01]  /*38a0*/  IMAD.MOV.U32 R30, RZ, RZ, 0x1 ;  /* 0x00000001ff1e7424 */ /* 0x000fe200078e00ff */
[----:B------:R-:W-:Y:S01]  /*38b0*/  CS2R R28, SRZ ;  /* 0x00000000001c7805 */ /* 0x000fe2000001ff00 */
[----:B------:R-:W4:Y:S01]  /*38c0*/  LDCU.64 UR4, c[0x0][0x890] ;  /* 0x00011200ff0477ac */ /* 0x000f220008000a00 */
[----:B------:R-:W-:Y:S01]  /*38d0*/  IMAD.MOV.U32 R25, RZ, RZ, 0x2000 ;  /* 0x00002000ff197424 */ /* 0x000fe200078e00ff */
[----:B------:R-:W-:-:S03]  /*38e0*/  UMOV UR8, 0x400 ;  /* 0x0000040000087882 */ /* 0x000fc60000000000 */
[----:B------:R-:W3:Y:S01]  /*38f0*/  LDC R19, c[0x0][0x370] ;  /* 0x0000dc00ff137b82 */ /* 0x000ee20000000800 */
[----:B------:R-:W-:-:S07]  /*3900*/  UPLOP3.LUT UP1, UPT, UPT, UPT, UPT, 0x40, 0x4 ;  /* 0x000000000004789c */ /* 0x000fce0003f2e870 */
[----:B------:R-:W3:Y:S01]  /*3910*/  LDC R2, c[0x0][0xb0c] ;  /* 0x0002c300ff027b82 */ /* 0x000ee20000000800 */
[----:B-1----:R-:W-:Y:S02]  /*3920*/  UISETP.NE.U32.AND UP2, UPT, UR6, URZ, UPT ;  /* 0x000000ff0600728c */ /* 0x002fe4000bf45070 */
[----:B------:R-:W-:Y:S02]  /*3930*/  ULEA UR6, UR37, UR8, 0x18 ;  /* 0x0000000825067291 */ /* 0x000fe4000f8ec0ff */
[----:B------:R-:W-:Y:S02]  /*3940*/  UISETP.NE.AND.EX UP2, UPT, UR7, URZ, UPT, UP2 ;  /* 0x000000ff0700728c */ /* 0x000fe4000bf45320 */
[----:B------:R-:W-:Y:S01]  /*3950*/  UIADD3 UR7, UPT, UPT, UR6, 0x30, URZ ;  /* 0x0000003006077890 */ /* 0x000fe2000fffe0ff */
[----:B------:R-:W1:Y:S01]  /*3960*/  LDC R18, c[0x0][0xb20] ;  /* 0x0002c800ff127b82 */ /* 0x000e620000000800 */
[----:B----4-:R-:W-:Y:S01]  /*3970*/  UISETP.NE.U32.AND UP3, UPT, UR4, URZ, UPT ;  /* 0x000000ff0400728c */ /* 0x010fe2000bf65070 */
[----:B--2---:R-:W-:Y:S01]  /*3980*/  ISETP.NE.AND P1, PT, R0, 0x1, PT ;  /* 0x000000010000780c */ /* 0x004fe20003f25270 */
[----:B------:R-:W-:-:S02]  /*3990*/  UPRMT UR37, UR37, 0x654, UR7 ;  /* 0x0000065425257896 */ /* 0x000fc40008000007 */
[----:B------:R-:W-:-:S03]  /*39a0*/  UISETP.NE.AND.EX UP3, UPT, UR5, URZ, UPT, UP3 ;  /* 0x000000ff0500728c */ /* 0x000fc6000bf65330 */
[----:B------:R-:W2:Y:S08]  /*39b0*/  LDC.64 R32, c[0x0][0x348] ;  /* 0x0000d200ff207b82 */ /* 0x000eb00000000a00 */
[----:B------:R-:W4:Y:S08]  /*39c0*/  LDC.64 R16, c[0x0][0xb10] ;  /* 0x0002c400ff107b82 */ /* 0x000f300000000a00 */
[----:B------:R-:W1:Y:S08]  /*39d0*/  LDC.64 R6, c[0x0][0xb18] ;  /* 0x0002c600ff067b82 */ /* 0x000e700000000a00 */
[----:B------:R-:W1:Y:S08]  /*39e0*/  LDC.64 R4, c[0x0][0xb28] ;  /* 0x0002ca00ff047b82 */ /* 0x000e700000000a00 */
[----:B---3--:R-:W1:Y:S02]  /*39f0*/  LDC R24, c[0x0][0x374] ;  /* 0x0000dd00ff187b82 */ /* 0x008e640000000800 */
.L_x_74:
[C---:B------:R-:W-:Y:S02]  /*3a00*/  LEA R0, R29.reuse, UR6, 0x3 ;  /* 0x000000061d007c11 */ /* 0x040fe4000f8e18ff */
[----:B------:R-:W-:Y:S02]  /*3a10*/  SHF.L.U32 R3, R28, 0x1f, RZ ;  /* 0x0000001f1c037819 */ /* 0x000fe400000006ff */
[----:B------:R-:W-:Y:S02]  /*3a20*/  LEA R20, R29, UR6, 0x4 ;  /* 0x000000061d147c11 */ /* 0x000fe4000f8e20ff */
[----:B---3--:R-:W3:Y:S02]  /*3a30*/  SYNCS.PHASECHK.TRANS64.TRYWAIT P0, [R0+URZ+0x50], R3 ;  /* 0x00005003000075a7 */ /* 0x008ee400080011ff */
[----:B---3--:R-:W-:Y:S05]  /*3a40*/  @!P0 BRA `(.L_x_67) ;  /* 0x0000003400648947 */ /* 0x008fea0003800000 */
.L_x_119:
[----:B------:R-:W-:Y:S01]  /*3a50*/  ISETP.GE.AND P0, PT, R72, 0x1, PT ;  /* 0x000000014800780c */ /* 0x000fe20003f06270 */
[----:B------:R-:W1:Y:S01]  /*3a60*/  LDS.128 R20, [R20+0xe0] ;  /* 0x0000e00014147984 */ /* 0x000e620000000c00 */
[----:B------:R-:W-:Y:S01]  /*3a70*/  ISETP.NE.U32.AND P4, PT, RZ, UR4, PT ;  /* 0x00000004ff007c0c */ /* 0x000fe2000bf85070 */
[----:B---3--:R-:W-:Y:S01]  /*3a80*/  VIADD R0, R0, 0x60 ;  /* 0x0000006000007836 */ /* 0x008fe20000000000 */
[----:B------:R-:W-:Y:S02]  /*3a90*/  SHF.L.U32 R26, R30, 0x1f, RZ ;  /* 0x0000001f1e1a7819 */ /* 0x000fe400000006ff */
[----:B------:R-:W-:Y:S02]  /*3aa0*/  ISETP.NE.AND.EX P4, PT, RZ, UR5, PT, P4 ;  /* 0x00000005ff007c0c */ /* 0x000fe4000bf85340 */
[----:B------:R-:W-:Y:S01]  /*3ab0*/  PRMT R0, RZ, 0x654, R0 ;  /* 0x00000654ff007816 */ /* 0x000fe20000000000 */
[----:B------:R-:W-:Y:S01]  /*3ac0*/  @!PT LDS RZ, [RZ] ;  /* 0x00000000fffff984 */ /* 0x000fe20000000800 */
[----:B------:R-:W-:Y:S01]  /*3ad0*/  @!PT LDS RZ, [RZ] ;  /* 0x00000000fffff984 */ /* 0x000fe20000000800 */
[----:B------:R-:W-:Y:S01]  /*3ae0*/  @!PT LDS RZ, [RZ] ;  /* 0x00000000fffff984 */ /* 0x000fe20000000800 */
[----:B------:R-:W-:Y:S01]  /*3af0*/  @!PT LDS RZ, [RZ] ;  /* 0x00000000fffff984 */ /* 0x000fe20000000800 */
[----:B------:R3:W-:Y:S06]  /*3b00*/  MEMBAR.ALL.CTA ;  /* 0x0000000000007992 */ /* 0x0007ec0000008000 */
[----:B---3--:R-:W3:Y:S02]  /*3b10*/  FENCE.VIEW.ASYNC.S ;  /* 0x00000000000073c6 */ /* 0x008ee40000000000 */
[----:B---3--:R3:W-:Y:S01]  /*3b20*/  SYNCS.ARRIVE.TRANS64.RED.A1T0 RZ, [R0+URZ], RZ ;  /* 0x000000ff00ff79a7 */ /* 0x0087e200081004ff */
[----:B-1----:R-:W-:Y:S11]  /*3b30*/  LOP3.LUT P3, RZ, R22, 0x1, RZ, 0xc0, !PT ;  /* 0x0000000116ff7812 */ /* 0x002ff6000786c0ff */
[----:B------:R-:W-:Y:S02]  /*3b40*/  @!UPT UIADD3 URZ, UPT, UPT, URZ, URZ, URZ ;  /* 0x000000fffffff290 */ /* 0x000fe4000fffe0ff */
[----:B------:R-:W-:Y:S02]  /*3b50*/  @P3 MOV R13, R20 ;  /* 0x00000014000d3202 */ /* 0x000fe40000000f00 */
[----:B------:R-:W-:Y:S01]  /*3b60*/  @P3 LOP3.LUT R8, R21, 0xffff, RZ, 0xc0, !PT ;  /* 0x0000ffff15083812 */ /* 0x000fe200078ec0ff */
[----:B---3--:R-:W-:Y:S06]  /*3b70*/  @!P0 BRA `(.L_x_68) ;  /* 0x0000000000a48947 */ /* 0x008fec0003800000 */
[----:B------:R-:W-:Y:S01]  /*3b80*/  IMAD.HI.U32 R31, R24, R7, RZ ;  /* 0x00000007181f7227 */ /* 0x000fe200078e00ff */
[----:B------:R-:W-:Y:S02]  /*3b90*/  ISETP.NE.AND P0, PT, R6, 0x1, PT ;  /* 0x000000010600780c */ /* 0x000fe40003f05270 */
[----:B------:R-:W-:Y:S01]  /*3ba0*/  ISETP.NE.AND P2, PT, R72, 0x1, PT ;  /* 0x000000014800780c */ /* 0x000fe20003f45270 */
[----:B----4-:R-:W-:Y:S01]  /*3bb0*/  IMAD.HI.U32 R34, R19, R16, RZ ;  /* 0x0000001013227227 */ /* 0x010fe200078e00ff */
[----:B------:R-:W-:Y:S02]  /*3bc0*/  SHF.R.U32.HI R31, RZ, R18, R31 ;  /* 0x00000012ff1f7219 */ /* 0x000fe4000001161f */
[----:B------:R-:W-:Y:S01]  /*3bd0*/  ISETP.NE.AND P5, PT, R2, 0x1, PT ;  /* 0x000000010200780c */ /* 0x000fe20003fa5270 */
[----:B------:R-:W-:Y:S01]  /*3be0*/  IMAD.HI.U32 R36, R13, R16, RZ ;  /* 0x000000100d247227 */ /* 0x000fe200078e00ff */
[----:B------:R-:W-:Y:S02]  /*3bf0*/  SHF.R.U32.HI R34, RZ, R17, R34 ;  /* 0x00000011ff227219 */ /* 0x000fe40000011622 */
[----:B------:R-:W-:Y:S01]  /*3c00*/  SEL R3, R24, R31, !P0 ;  /* 0x0000001f18037207 */ /* 0x000fe20004000000 */
[C---:B------:R-:W-:Y:S01]  /*3c10*/  IMAD.HI.U32 R31, R8.reuse, R7, RZ ;  /* 0x00000007081f7227 */ /* 0x040fe200078e00ff */
[----:B------:R-:W-:Y:S02]  /*3c20*/  SEL R11, R19, R34, !P5 ;  /* 0x00000022130b7207 */ /* 0x000fe40006800000 */
[----:B------:R-:W-:Y:S01]  /*3c30*/  SHF.R.U32.HI R36, RZ, R17, R36 ;  /* 0x00000011ff247219 */ /* 0x000fe20000011624 */
[----:B------:R-:W-:Y:S01]  /*3c40*/  IMAD.HI.U32 R38, R3, R4, RZ ;  /* 0x0000000403267227 */ /* 0x000fe200078e00ff */
[----:B------:R-:W-:Y:S03]  /*3c50*/  SHF.R.U32.HI R31, RZ, R18, R31 ;  /* 0x00000012ff1f7219 */ /* 0x000fe6000001161f */
[----:B------:R-:W-:Y:S01]  /*3c60*/  IMAD.HI.U32 R34, R11, R4, RZ ;  /* 0x000000040b227227 */ /* 0x000fe200078e00ff */
[----:B------:R-:W-:Y:S02]  /*3c70*/  @P2 SHF.R.U32.HI R3, RZ, R5, R38 ;  /* 0x00000005ff032219 */ /* 0x000fe40000011626 */
[----:B------:R-:W-:Y:S02]  /*3c80*/  SEL R9, R8, R31, !P0 ;  /* 0x0000001f08097207 */ /* 0x000fe40004000000 */
[----:B------:R-:W-:Y:S01]  /*3c90*/  @P2 SHF.R.U32.HI R11, RZ, R5, R34 ;  /* 0x00000005ff0b2219 */ /* 0x000fe20000011622 */
[C---:B------:R-:W-:Y:S01]  /*3ca0*/  IMAD R10, R72.reuse, R3, RZ ;  /* 0x00000003480a7224 */ /* 0x040fe200078e02ff */
[----:B------:R-:W-:Y:S01]  /*3cb0*/  SEL R3, R13, R36, !P5 ;  /* 0x000000240d037207 */ /* 0x000fe20006800000 */
[C---:B------:R-:W-:Y:S03]  /*3cc0*/  IMAD.HI.U32 R14, R9.reuse, R4, RZ ;  /* 0x00000004090e7227 */ /* 0x040fe600078e00ff */
[----:B------:R-:W-:Y:S01]  /*3cd0*/  ISETP.GE.AND P0, PT, R9, R10, PT ;  /* 0x0000000a0900720c */ /* 0x000fe20003f06270 */
[C---:B------:R-:W-:Y:S01]  /*3ce0*/  IMAD R12, R72.reuse, R11, RZ ;  /* 0x0000000b480c7224 */ /* 0x040fe200078e02ff */
[-C--:B------:R-:W-:Y:S04]  /*3cf0*/  SHF.R.U32.HI R14, RZ, R5.reuse, R14 ;  /* 0x00000005ff0e7219 */ /* 0x080fe8000001160e */
[----:B------:R-:W-:Y:S02]  /*3d00*/  ISETP.GE.OR P0, PT, R3, R12, P0 ;  /* 0x0000000c0300720c */ /* 0x000fe40000706670 */
[----:B------:R-:W-:Y:S05]  /*3d10*/  SEL R15, R9, R14, !P2 ;  /* 0x0000000e090f7207 */ /* 0x000fea0005000000 */
[----:B------:R-:W-:Y:S04]  /*3d20*/  IMAD.MOV R14, RZ, RZ, -R15 ;  /* 0x000000ffff0e7224 */ /* 0x000fe800078e0a0f */
[----:B------:R-:W-:Y:S02]  /*3d30*/  IMAD R14, R72, R14, R9 ;  /* 0x0000000e480e7224 */ /* 0x000fe400078e0209 */
[C---:B------:R-:W-:Y:S05]  /*3d40*/  @!P0 IMAD.HI.U32 R10, R3.reuse, R4, RZ ;  /* 0x00000004030a8227 */ /* 0x040fea00078e00ff */
[----:B------:R-:W-:Y:S04]  /*3d50*/  @!P0 SHF.R.U32.HI R10, RZ, R5, R10 ;  /* 0x00000005ff0a8219 */ /* 0x000fe8000001160a */
[----:B------:R-:W-:Y:S01]  /*3d60*/  @!P0 SEL R0, R3, R10, !P2 ;  /* 0x0000000a03008207 */ /* 0x000fe20005000000 */
[----:B------:R-:W-:Y:S03]  /*3d70*/  IMAD.MOV R10, RZ, RZ, -R3 ;  /* 0x000000ffff0a7224 */ /* 0x000fe600078e0a03 */
[----:B------:R-:W-:Y:S01]  /*3d80*/  @!P0 IADD3 R15, PT, PT, R15, -R0, RZ ;  /* 0x800000000f0f8210 */ /* 0x000fe20007ffe0ff */
[----:B------:R-:W-:Y:S01]  /*3d90*/  @!P0 IMAD R0, R11, R14, R0 ;  /* 0x0000000e0b008224 */ /* 0x000fe200078e0200 */
[----:B------:R-:W-:Y:S01]  /*3da0*/  IADD3 R11, PT, PT, -R9, RZ, RZ ;  /* 0x000000ff090b7210 */ /* 0x000fe20007ffe1ff */
[----:B------:R-:W-:Y:S02]  /*3db0*/  IMAD R13, R2, R10, R13 ;  /* 0x0000000a020d7224 */ /* 0x000fe400078e020d */
[----:B------:R-:W-:Y:S02]  /*3dc0*/  @!P0 IMAD R9, R15, R72, R3 ;  /* 0x000000480f098224 */ /* 0x000fe400078e0203 */
[----:B------:R-:W-:Y:S02]  /*3dd0*/  @!P0 IMAD.MOV.U32 R3, RZ, RZ, R0 ;  /* 0x000000ffff038224 */ /* 0x000fe400078e0000 */
[----:B------:R-:W-:Y:S02]  /*3de0*/  IMAD R8, R6, R11, R8 ;  /* 0x0000000b06087224 */ /* 0x000fe400078e0208 */
[----:B------:R-:W-:Y:S02]  /*3df0*/  IMAD R13, R3, R2, R13 ;  /* 0x00000002030d7224 */ /* 0x000fe400078e020d */
[----:B------:R-:W-:Y:S02]  /*3e00*/  IMAD R8, R9, R6, R8 ;  /* 0x0000000609087224 */ /* 0x000fe400078e0208 */
.L_x_68:
[----:B------:R-:W-:Y:S05]  /*3e10*/  BRA.U UP1, `(.L_x_69) ;  /* 0x0000000101107547 */ /* 0x000fea000b800000 */
[----:B------:R-:W-:Y:S04]  /*3e20*/  MOV R0, UR13 ;  /* 0x0000000d00007c02 */ /* 0x000fe80008000f00 */
[----:B------:R-:W-:Y:S04]  /*3e30*/  SHF.L.U32 R3, R0, 0x1f, RZ ;  /* 0x0000001f00037819 */ /* 0x000fe800000006ff */
[----:B------:R-:W1:Y:S02]  /*3e40*/  SYNCS.PHASECHK.TRANS64.TRYWAIT P0, [UR6+0x48], R3 ;  /* 0x00004803ff0075a7 */ /* 0x000e640008001106 */
[----:B-1----:R-:W-:Y:S05]  /*3e50*/  @!P0 BRA `(.L_x_70) ;  /* 0x0000003000748947 */ /* 0x002fea0003800000 */
.L_x_69:
[----:B------:R-:W-:Y:S05]  /*3e60*/  BRA.U !UP3, `(.L_x_71) ;  /* 0x000000010b347547 */ /* 0x000fea000b800000 */
[----:B------:R-:W-:Y:S01]  /*3e70*/  UPLOP3.LUT UP0, UPT, UPT, UPT, UP2, 0x80, 0x8 ;  /* 0x000000000008789c */ /* 0x000fe20003f0f020 */
[----:B-1----:R-:W-:Y:S02]  /*3e80*/  HFMA2 R0, -RZ, RZ, 0, 5.9604644775390625e-08 ;  /* 0x00000001ff007431 */ /* 0x002fe400000001ff */
[----:B------:R-:W-:Y:S03]  /*3e90*/  IMAD.MOV.U32 R168, RZ, RZ, 0x1 ;  /* 0x00000001ffa87424 */ /* 0x000fe600078e00ff */
[----:B------:R-:W-:Y:S05]  /*3ea0*/  PLOP3.LUT P0, PT, PT, PT, UP0, 0x80, 0x8 ;  /* 0x000000000008781c */ /* 0x000fea0003f0f008 */
[----:B------:R-:W1:Y:S01]  /*3eb0*/  @UP0 LDCU.64 UR8, c[0x0][0x888] ;  /* 0x00011100ff0807ac */ /* 0x000e620008000a00 */
[----:B------:R-:W-:Y:S07]  /*3ec0*/  @UP0 UIMAD UR7, UR36, UR4, URZ ;  /* 0x00000004240702a4 */ /* 0x000fee000f8e02ff */
[----:B------:R-:W-:Y:S01]  /*3ed0*/  @!P0 PRMT R168, R0, 0x7610, R168 ;  /* 0x0000761000a88816 */ /* 0x000fe200000000a8 */
[----:B-1----:R-:W-:Y:S03]  /*3ee0*/  @UP0 UIMAD.WIDE UR8, UR7, 0x4, UR8 ;  /* 0x00000004070808a5 */ /* 0x002fe6000f8e0208 */
[----:B------:R-:W1:Y:S03]  /*3ef0*/  @!UP0 LDCU UR7, c[0x0][0x880] ;  /* 0x00011000ff0787ac */ /* 0x000e660008000800 */
[----:B------:R-:W-:Y:S01]  /*3f00*/  IMAD.U32 R10, RZ, RZ, UR8 ;  /* 0x00000008ff0a7e24 */ /* 0x000fe2000f8e00ff */
[----:B------:R-:W-:Y:S05]  /*3f10*/  MOV R11, UR9 ;  /* 0x00000009000b7c02 */ /* 0x000fea0008000f00 */
[----:B-----5:R3:W5:Y:S02]  /*3f20*/  @P0 LDG.E R80, desc[UR40][R10.64] ;  /* 0x000000280a500981 */ /* 0x020764000c1e1900 */
[----:B-1-3--:R-:W-:Y:S07]  /*3f30*/  @!P0 IMAD.U32 R80, RZ, RZ, UR7 ;  /* 0x00000007ff508e24 */ /* 0x00afee000f8e00ff */
.L_x_71:
[----:B-----5:R-:W-:Y:S01]  /*3f40*/  @!P4 ISETP.EQ.AND P5, PT, R80, RZ, PT ;  /* 0x000000ff5000c20c */ /* 0x020fe20003fa2270 */
[----:B------:R-:W-:Y:S01]  /*3f50*/  @!UPT UIADD3 URZ, UPT, UPT, URZ, URZ, URZ ;  /* 0x000000fffffff290 */ /* 0x000fe2000fffe0ff */
[----:B------:R-:W-:Y:S11]  /*3f60*/  @!P4 BRA `(.L_x_72) ;  /* 0x000000000014c947 */ /* 0x000ff60003800000 */
[----:B------:R-:W-:Y:S02]  /*3f70*/  LOP3.LUT P0, RZ, R168, 0xff, RZ, 0xc0, !PT ;  /* 0x000000ffa8ff7812 */ /* 0x000fe4000780c0ff */
[----:B------:R-:W-:Y:S04]  /*3f80*/  PLOP3.LUT P5, PT, PT, PT, UP0, 0x80, 0x8 ;  /* 0x000000000008781c */ /* 0x000fe80003faf008 */
[----:B------:R-:W-:Y:S07]  /*3f90*/  PLOP3.LUT P5, PT, P5, PT, PT, 0x8, 0x80 ;  /* 0x000000000080781c */ /* 0x000fee0002fae170 */
[----:B------:R-:W-:Y:S11]  /*3fa0*/  @P0 ISETP.EQ.AND P5, PT, R80, RZ, PT ;  /* 0x000000ff5000020c */ /* 0x000ff60003fa2270 */
[----:B------:R-:W-:Y:S02]  /*3fb0*/  @!UPT UIADD3 URZ, UPT, UPT, URZ, URZ, URZ ;  /* 0x000000fffffff290 */ /* 0x000fe4000fffe0ff */
.L_x_72:
[----:B------:R-:W3:Y:S01]  /*3fc0*/  SYNCS.PHASECHK.TRANS64.TRYWAIT P4, [UR6+0x38], R26 ;  /* 0x0000381aff0075a7 */ /* 0x000ee20008081106 */
[----:B------:R-:W-:Y:S01]  /*3fd0*/  @P3 SHF.R.U32.HI R27, RZ, 0x10, R21 ;  /* 0x00000010ff1b3819 */ /* 0x000fe20000011615 */
[----:B------:R-:W-:Y:S01]  /*3fe0*/  VIADD R29, R29, 0x1 ;  /* 0x000000011d1d7836 */ /* 0x000fe20000000000 */
[----:B------:R-:W5:Y:S08]  /*3ff0*/  LDC.64 R14, c[0x0][0xb10] ;  /* 0x0002c400ff0e7b82 */ /* 0x000f700000000a00 */
[----:B------:R-:W2:Y:S08]  /*4000*/  LDC.64 R10, c[0x0][0xb18] ;  /* 0x0002c600ff0a7b82 */ /* 0x000eb00000000a00 */
[----:B-1----:R-:W1:Y:S08]  /*4010*/  @!P1 LDC R0, c[0x0][0xb20] ;  /* 0x0002c800ff009b82 */ /* 0x002e700000000800 */
[----:B------:R-:W4:Y:S01]  /*4020*/  @!P1 LDC R3, c[0x0][0xb0c] ;  /* 0x0002c300ff039b82 */ /* 0x000f220000000800 */
[----:B-----5:R-:W-:Y:S05]  /*4030*/  @!P1 IMAD.HI.U32 R14, R13, R14, RZ ;  /* 0x0000000e0d0e9227 */ /* 0x020fea00078e00ff */
[----:B------:R-:W-:Y:S01]  /*4040*/  @!P1 SHF.R.U32.HI R14, RZ, R15, R14 ;  /* 0x0000000fff0e9219 */ /* 0x000fe2000001160e */
[----:B--2---:R-:W-:Y:S01]  /*4050*/  @!P1 IMAD.HI.U32 R11, R8, R11, RZ ;  /* 0x0000000b080b9227 */ /* 0x004fe200078e00ff */
[----:B------:R-:W-:Y:S04]  /*4060*/  @!P1 ISETP.NE.AND P0, PT, R10, 0x1, PT ;  /* 0x000000010a00980c */ /* 0x000fe80003f05270 */
[----:B-1----:R-:W-:Y:S02]  /*4070*/  @!P1 SHF.R.U32.HI R9, RZ, R0, R11 ;  /* 0x00000000ff099219 */ /* 0x002fe4000001160b */
[----:B----4-:R-:W-:Y:S02]  /*4080*/  @!P1 ISETP.NE.AND P2, PT, R3, 0x1, PT ;  /* 0x000000010300980c */ /* 0x010fe40003f45270 */
[----:B------:R-:W-:Y:S02]  /*4090*/  @!P1 SEL R9, R8, R9, !P0 ;  /* 0x0000000908099207 */ /* 0x000fe40004000000 */
[----:B------:R-:W-:Y:S02]  /*40a0*/  ELECT P0, URZ, PT ;  /* 0x0000000000ff782f */ /* 0x000fe40003800000 */
[----:B------:R-:W-:Y:S05]  /*40b0*/  @!P1 SEL R14, R13, R14, !P2 ;  /* 0x0000000e0d0e9207 */ /* 0x000fea0005000000 */
[----:B------:R-:W-:Y:S02]  /*40c0*/  @!P1 IMAD.IADD R0, R9, 0x1, -R14 ;  /* 0x0000000109009824 */ /* 0x000fe400078e0a0e */
[----:B------:R-:W-:Y:S02]  /*40d0*/  @!P1 IMAD.IADD R9, R14, 0x1, -R9 ;  /* 0x000000010e099824 */ /* 0x000fe400078e0a09 */
[----:B------:R-:W-:Y:S02]  /*40e0*/  @!P1 IMAD R13, R0, R3, R13 ;  /* 0x00000003000d9224 */ /* 0x000fe400078e020d */
[----:B------:R-:W-:Y:S01]  /*40f0*/  @!P1 IMAD R8, R9, R10, R8 ;  /* 0x0000000a09089224 */ /* 0x000fe200078e0208 */
[----:B---3--:R-:W-:Y:S06]  /*4100*/  @!P4 BRA `(.L_x_73) ;  /* 0x0000002c00e0c947 */ /* 0x008fec0003800000 */
.L_x_122:
[----:B------:R-:W-:Y:S01]  /*4110*/  PLOP3.LUT P5, PT, P5, P0, PT, 0xf2, 0x2f ;  /* 0x00000000002f781c */ /* 0x000fe20002fa1e72 */
[----:B------:R-:W-:Y:S01]  /*4120*/  UMOV UR14, 0x0 ;  /* 0x00000000000e7882 */ /* 0x000fe20000000000 */
[----:B------:R-:W-:Y:S01]  /*4130*/  LOP3.LUT R30, R30, 0x1, RZ, 0x3c, !PT ;  /* 0x000000011e1e7812 */ /* 0x000fe200078e3cff */
[----:B------:R-:W-:Y:S01]  /*4140*/  UMOV UR15, 0x10000000 ;  /* 0x10000000000f7882 */ /* 0x000fe20000000000 */
[----:B------:R-:W-:Y:S01]  /*4150*/  UMOV UR12, UR36 ;  /* 0x00000024000c7c82 */ /* 0x000fe20008000000 */
[----:B------:R-:W-:Y:S08]  /*4160*/  @P3 R2UR UR36, R27 ;  /* 0x000000001b2432ca */ /* 0x000ff000000e0000 */
[----:B-1----:R-:W-:Y:S01]  /*4170*/  @!P5 IADD3 R3, P0, PT, R32, 0x580, RZ ;  /* 0x000005802003d810 */ /* 0x002fe20007f1e0ff */
[----:B------:R-:W-:Y:S01]  /*4180*/  @!P5 IMAD.SHL.U32 R165, R165, 0x40, RZ ;  /* 0x00000040a5a5d824 */ /* 0x000fe200078e00ff */
[----:B------:R-:W-:Y:S01]  /*4190*/  VOTEU.ALL UP1, P5 ;  /* 0x0000000000ff7886 */ /* 0x000fe20002820000 */
[----:B------:R-:W-:Y:S01]  /*41a0*/  @!P5 IMAD.SHL.U32 R167, R167, 0x80, RZ ;  /* 0x00000080a7a7d824 */ /* 0x000fe200078e00ff */
[----:B------:R-:W-:Y:S01]  /*41b0*/  @!P5 R2UR UR8, R3 ;  /* 0x000000000308d2ca */ /* 0x000fe200000e0000 */
[----:B------:R-:W-:Y:S01]  /*41c0*/  @!P5 IMAD.X R0, RZ, RZ, R33, P0 ;  /* 0x000000ffff00d224 */ /* 0x000fe200000e0621 */
[----:B------:R-:W-:Y:S01]  /*41d0*/  @!P5 R2UR UR10, R165 ;  /* 0x00000000a50ad2ca */ /* 0x000fe200000e0000 */
[----:B------:R-:W-:Y:S01]  /*41e0*/  @!UP1 UIADD3 UR9, UPT, UPT, UR6, 0x30, URZ ;  /* 0x0000003006099890 */ /* 0x000fe2000fffe0ff */
[----:B------:R-:W-:Y:S01]  /*41f0*/  @!P5 R2UR UR11, R167 ;  /* 0x00000000a70bd2ca */ /* 0x000fe200000e0000 */
[----:B------:R-:W-:Y:S01]  /*4200*/  IMAD.IADD R165, R8, 0x1, R164 ;  /* 0x0000000108a57824 */ /* 0x000fe200078e02a4 */
[----:B------:R-:W-:Y:S01]  /*4210*/  @!P5 R2UR UR7, R0 ;  /* 0x000000000007d2ca */ /* 0x000fe200000e0000 */
[----:B------:R-:W-:Y:S01]  /*4220*/  IMAD.IADD R167, R13, 0x1, R166 ;  /* 0x000000010da77824 */ /* 0x000fe200078e02a6 */
[C---:B------:R-:W-:Y:S04]  /*4230*/  ISETP.NE.AND P0, PT, R29.reuse, 0x2, PT ;  /* 0x000000021d00780c */ /* 0x040fe80003f05270 */
[----:B------:R-:W-:Y:S01]  /*4240*/  SEL R3, RZ, 0x1, P0 ;  /* 0x00000001ff037807 */ /* 0x000fe20000000000 */
[----:B------:R-:W-:Y:S01]  /*4250*/  IMAD.U32 R10, RZ, RZ, UR8 ;  /* 0x00000008ff0a7e24 */ /* 0x000fe2000f8e00ff */
[----:B------:R-:W-:Y:S01]  /*4260*/  @!UP1 UIADD3 UR8, UPT, UPT, UR6, 0x200, URZ ;  /* 0x0000020006089890 */ /* 0x000fe2000fffe0ff */
[----:B------:R-:W-:Y:S01]  /*4270*/  SEL R29, R29, RZ, P0 ;  /* 0x000000ff1d1d7207 */ /* 0x000fe20000000000 */
[----:B------:R-:W-:Y:S01]  /*4280*/  VOTEU.ALL UP1, P5 ;  /* 0x0000000000ff7886 */ /* 0x000fe20002820000 */
[----:B------:R-:W-:Y:S02]  /*4290*/  LOP3.LUT R28, R28, R3, RZ, 0x3c, !PT ;  /* 0x000000031c1c7212 */ /* 0x000fe400078e3cff */
[----:B------:R-:W-:Y:S01]  /*42a0*/  IMAD.U32 R11, RZ, RZ, UR7 ;  /* 0x00000007ff0b7e24 */ /* 0x000fe2000f8e00ff */
[----:B------:R-:W-:Y:S04]  /*42b0*/  @!P5 R2UR UR16, R10 ;  /* 0x000000000a10d2ca */ /* 0x000fe800000e0000 */
[----:B------:R-:W-:Y:S11]  /*42c0*/  @!P5 R2UR UR17, R11 ;  /* 0x000000000b11d2ca */ /* 0x000ff600000e0000 */
[----:B------:R-:W-:Y:S02]  /*42d0*/  @!UPT UIADD3 URZ, UPT, UPT, URZ, URZ, URZ ;  /* 0x000000fffffff290 */ /* 0x000fe4000fffe0ff */
[----:B------:R3:W-:Y:S01]  /*42e0*/  @!UP1 UTMALDG.3D [UR8], [UR16], desc[UR14] ;  /* 0x00000e08100095b4 */ /* 0x0007e20008011000 */
[----:B------:R3:W-:Y:S01]  /*42f0*/  @!P5 SYNCS.ARRIVE.TRANS64.RED.A0TR RZ, [UR6+0x30], R25 ;  /* 0x00003019ffffd9a7 */ /* 0x0007e20008300406 */
[----:B------:R-:W-:Y:S01]  /*4300*/  UPLOP3.LUT UP1, UPT, UPT, UPT, UPT, 0x80, 0x8 ;  /* 0x000000000008789c */ /* 0x000fe20003f2f070 */
[----:B------:R-:W-:Y:S01]  /*4310*/  SYNCS.ARRIVE.TRANS64.RED.A1T0 RZ, [UR37], RZ ;  /* 0x000000ffffff79a7 */ /* 0x000fe20008100425 */
[----:B------:R-:W-:Y:S09]  /*4320*/  @P3 BRA `(.L_x_74) ;  /* 0xfffffff400b43947 */ /* 0x000ff2000383ffff */
[----:B------:R-:W-:Y:S07]  /*4330*/  MOV R0, UR6 ;  /* 0x0000000600007c02 */ /* 0x000fee0008000f00 */
.L_x_75:
[----:B-1----:R-:W-:-:S04]  /*4340*/  SHF.L.U32 R3, R30, 0x1f, RZ ;  /* 0x0000001f1e037819 */ /* 0x002fc800000006ff */
[----:B------:R1:W2:Y:S03]  /*4350*/  SYNCS.PHASECHK.TRANS64.TRYWAIT P0, [R0+URZ+0x38], R3 ;  /* 0x00003803000075a7 */ /* 0x0002a600080011ff */
[----:B--2---:R-:W-:Y:S05]  /*4360*/  @!P0 NANOSLEEP.SYNCS 0x989680 ;  /* 0x009896800000895d */ /* 0x004fea0003900000 */
[----:B------:R-:W2:Y:S02]  /*4370*/  @!P0 SYNCS.PHASECHK.TRANS64 P0, [R0+URZ+0x38], R3 ;  /* 0x00003803000085a7 */ /* 0x000ea400080010ff */
[----:B--23--:R-:W-:Y:S05]  /*4380*/  @P0 EXIT ;  /* 0x000000000000094d */ /* 0x00cfea0003800000 */
[----:B------:R-:W-:Y:S05]  /*4390*/  BRA `(.L_x_75) ;  /* 0xfffffffc00e87947 */ /* 0x000fea000383ffff */
.L_x_66:
[----:B------:R-:W-:-:S06]  /*43a0*/  UISETP.GE.AND UP1, UPT, UR8, 0x4, UPT ;  /* 0x000000040800788c */ /* 0x000fcc000bf26270 */
[----:B------:R-:W-:-:S13]  /*43b0*/  PLOP3.LUT P0, PT, PT, PT, UP1, 0x80, 0x8 ;  /* 0x000000000008781c */ /* 0x000fda0003f0f018 */
[----:B------:R-:W-:Y:S05]  /*43c0*/  @!P0 EXIT ;  /* 0x000000000000894d */ /* 0x000fea0003800000 */
[----:B------:R-:W-:Y:S01]  /*43d0*/  BAR.SYNC.DEFER_BLOCKING 0x6, 0xa0 ;  /* 0x0182800000007b1d */ /* 0x000fe20000010000 */
[C---:B------:R-:W-:Y:S01]  /*43e0*/  IMAD.SHL.U32 R180, R176.reuse, 0x40, RZ ;  /* 0x00000040b0b47824 */ /* 0x040fe200078e00ff */
[C---:B------:R-:W-:Y:S01]  /*43f0*/  R2P PR, R176.reuse, 0x6 ;  /* 0x00000006b0007804 */ /* 0x040fe20000000000 */
[C---:B------:R-:W-:Y:S01]  /*4400*/  IMAD.SHL.U32 R2, R176.reuse, 0x8, RZ ;  /* 0x00000008b0027824 */ /* 0x040fe200078e00ff */
[----:B------:R-:W-:Y:S01]  /*4410*/  SHF.L.U32 R79, R176, 0x10, RZ ;  /* 0x00000010b04f7819 */ /* 0x000fe200000006ff */
[----:B------:R-:W-:Y:S01]  /*4420*/  IMAD.MOV.U32 R179, RZ, RZ, 0x10 ;  /* 0x00000010ffb37424 */ /* 0x000fe200078e00ff */
[----:B------:R-:W-:Y:S01]  /*4430*/  UMOV UR43, 0x400 ;  /* 0x00000400002b7882 */ /* 0x000fe20000000000 */
[----:B------:R-:W-:Y:S01]  /*4440*/  LOP3.LUT R3, R180, 0x180, RZ, 0xc0, !PT ;  /* 0x00000180b4037812 */ /* 0x000fe200078ec0ff */
[----:B------:R-:W-:Y:S01]  /*4450*/  ULEA UR43, UR37, UR43, 0x18 ;  /* 0x0000002b252b7291 */ /* 0x000fe2000f8ec0ff */
[----:B------:R-:W1:Y:S01]  /*4460*/  LDC R171, c[0x0][0x370] ;  /* 0x0000dc00ffab7b82 */ /* 0x000e620000000800 */
[----:B------:R-:W-:Y:S01]  /*4470*/  SEL R179, R179, 0xfffffff0, !P1 ;  /* 0xfffffff0b3b37807 */ /* 0x000fe20004800000 */
[----:B------:R-:W-:Y:S01]  /*4480*/  HFMA2 R183, -RZ, RZ, 0, 0 ;  /* 0x00000000ffb77431 */ /* 0x000fe200000001ff */
[----:B------:R-:W-:Y:S01]  /*4490*/  LOP3.LUT R3, R3, 0x30, R2, 0xf8, !PT ;  /* 0x0000003003037812 */ /* 0x000fe200078ef802 */
[----:B------:R-:W-:Y:S01]  /*44a0*/  UIADD3 UR4, UPT, UPT, UR43, 0x2200, URZ ;  /* 0x000022002b047890 */ /* 0x000fe2000fffe0ff */
[----:B------:R-:W-:Y:S01]  /*44b0*/  LOP3.LUT R79, R79, 0x600000, RZ, 0xc0, !PT ;  /* 0x006000004f4f7812 */ /* 0x000fe200078ec0ff */
[----:B------:R-:W-:Y:S01]  /*44c0*/  IMAD.MOV.U32 R76, RZ, RZ, RZ ;  /* 0x000000ffff4c7224 */ /* 0x000fe200078e00ff */
[----:B------:R-:W-:Y:S01]  /*44d0*/  LOP3.LUT R180, R3, 0x1e40, R180, 0xf8, !PT ;  /* 0x00001e4003b47812 */ /* 0x000fe200078ef8b4 */
[----:B------:R-:W2:Y:S01]  /*44e0*/  LDC R74, c[0x0][0xb0c] ;  /* 0x0002c300ff4a7b82 */ /* 0x000ea20000000800 */
[----:B------:R-:W-:Y:S01]  /*44f0*/  IMAD.MOV.U32 R3, RZ, RZ, 0x20 ;  /* 0x00000020ff037424 */ /* 0x000fe200078e00ff */
[----:B------:R-:W-:Y:S01]  /*4500*/  CS2R R184, SRZ ;  /* 0x0000000000b87805 */ /* 0x000fe2000001ff00 */
[----:B------:R-:W-:Y:S01]  /*4510*/  IMAD.MOV.U32 R188, RZ, RZ, RZ ;  /* 0x000000ffffbc7224 */ /* 0x000fe200078e00ff */
[----:B------:R-:W4:Y:S01]  /*4520*/  LDCU.64 UR46, c[0x0][0x348] ;  /* 0x00006900ff2e77ac */ /* 0x000f220008000a00 */
[----:B------:R-:W-:Y:S01]  /*4530*/  VIADD R2, R180, UR43 ;  /* 0x0000002bb4027c36 */ /* 0x000fe20008000000 */
[----:B------:R-:W-:Y:S01]  /*4540*/  SEL R3, R3, 0xffffffe0, !P2 ;  /* 0xffffffe003037807 */ /* 0x000fe20005000000 */
[----:B------:R-:W3:Y:S01]  /*4550*/  LDS R0, [UR43+0x100] ;  /* 0x0001002bff007984 */ /* 0x000ee20008000800 */
[----:B------:R-:W1:Y:S01]  /*4560*/  LDC R169, c[0x0][0xb20] ;  /* 0x0002c800ffa97b82 */ /* 0x000e620000000800 */
[----:B------:R-:W-:Y:S01]  /*4570*/  IMAD.U32 R186, RZ, RZ, UR4 ;  /* 0x00000004ffba7e24 */ /* 0x000fe2000f8e00ff */
[----:B------:R-:W-:Y:S01]  /*4580*/  SHF.R.U32.HI R4, RZ, 0x4, R3 ;  /* 0x00000004ff047819 */ /* 0x000fe20000011603 */
[--C-:B------:R-:W-:Y:S01]  /*4590*/  IMAD.IADD R178, R3, 0x1, R2.reuse ;  /* 0x0000000103b27824 */ /* 0x100fe200078e0202 */
[----:B------:R-:W1:Y:S02]  /*45a0*/  LDCU.64 UR38, c[0x0][0x888] ;  /* 0x00011100ff2677ac */ /* 0x000e640008000a00 */
[C---:B------:R-:W-:Y:S01]  /*45b0*/  LEA.HI R177, R179.reuse, R4, RZ, 0x1c ;  /* 0x00000004b3b17211 */ /* 0x040fe200078fe0ff */
[----:B------:R-:W-:Y:S01]  /*45c0*/  IMAD.IADD R179, R179, 0x1, R2 ;  /* 0x00000001b3b37824 */ /* 0x000fe200078e0202 */
[----:B------:R-:W1:Y:S01]  /*45d0*/  LDC R73, c[0x0][0xb30] ;  /* 0x0002cc00ff497b82 */ /* 0x000e620000000800 */
[----:B------:R-:W-:Y:S01]  /*45e0*/  UIADD3 UR42, UPT, UPT, UR43, 0x200, URZ ;  /* 0x000002002b2a7890 */ /* 0x000fe2000fffe0ff */
[----:B------:R-:W-:-:S06]  /*45f0*/  LEA R177, R177, R2, 0x4 ;  /* 0x00000002b1b17211 */ /* 0x000fcc00078e20ff */
[----:B------:R-:W1:Y:S08]  /*4600*/  LDC.64 R158, c[0x0][0xb10] ;  /* 0x0002c400ff9e7b82 */ /* 0x000e700000000a00 */
[----:B------:R-:W1:Y:S08]  /*4610*/  LDC.64 R70, c[0x0][0xb18] ;  /* 0x0002c600ff467b82 */ /* 0x000e700000000a00 */
[----:B------:R-:W1:Y:S01]  /*4620*/  LDC.64 R154, c[0x0][0x888] ;  /* 0x00022200ff9a7b82 */ /* 0x000e620000000a00 */
[----:B---3--:R-:W-:-:S07]  /*4630*/  IMAD.IADD R79, R0, 0x1, R79 ;  /* 0x00000001004f7824 */ /* 0x008fce00078e024f */
[----:B------:R-:W3:Y:S08]  /*4640*/  LDC.64 R68, c[0x0][0xb28] ;  /* 0x0002ca00ff447b82 */ /* 0x000ef00000000a00 */
[----:B------:R-:W1:Y:S08]  /*4650*/  LDC.64 R156, c[0x0][0x890] ;  /* 0x00022400ff9c7b82 */ /* 0x000e700000000a00 */
[----:B------:R-:W1:Y:S08]  /*4660*/  LDC.64 R152, c[0x0][0x8b0] ;  /* 0x00022c00ff987b82 */ /* 0x000e700000000a00 */
[----:B------:R-:W1:Y:S08]  /*4670*/  LDC.64 R146, c[0x0][0x8a8] ;  /* 0x00022a00ff927b82 */ /* 0x000e700000000a00 */
[----:B--2-4-:R-:W1:Y:S02]  /*4680*/  LDC R170, c[0x0][0x374] ;  /* 0x0000dd00ffaa7b82 */ /* 0x014e640000000800 */
.L_x_93:
[----:B------:R-:W-:Y:S02]  /*4690*/  LEA R0, R188, UR43, 0x3 ;  /* 0x0000002bbc007c11 */ /* 0x000fe4000f8e18ff */
[----:B------:R-:W-:Y:S02]  /*46a0*/  SHF.L.U32 R3, R184, 0x1f, RZ ;  /* 0x0000001fb8037819 */ /* 0x000fe400000006ff */
[----:B------:R-:W-:Y:S02]  /*46b0*/  LEA R16, R188, UR43, 0x4 ;  /* 0x0000002bbc107c11 */ /* 0x000fe4000f8e20ff */
[----:B--2---:R-:W2:Y:S02]  /*46c0*/  SYNCS.PHASECHK.TRANS64.TRYWAIT P0, [R0+URZ+0x50], R3 ;  /* 0x00005003000075a7 */ /* 0x004ea400080011ff */
[----:B-12---:R-:W-:Y:S05]  /*46d0*/  @!P0 BRA `(.L_x_76) ;  /* 0x0000002800848947 */ /* 0x006fea0003800000 */
.L_x_123:
[----:B------:R-:W4:Y:S01]  /*46e0*/  LDC.64 R12, c[0x0][0xb10] ;  /* 0x0002c400ff0c7b82 */ /* 0x000f220000000a00 */
[----:B------:R-:W3:Y:S01]  /*46f0*/  LDS.128 R16, [R16+0xe0] ;  /* 0x0000e00010107984 */ /* 0x000ee20000000c00 */
[----:B-1----:R-:W-:Y:S01]  /*4700*/  ISETP.NE.AND P1, PT, R73, 0x1, PT ;  /* 0x000000014900780c */ /* 0x002fe20003f25270 */
[----:B--2---:R-:W-:Y:S01]  /*4710*/  VIADD R0, R0, 0x60 ;  /* 0x0000006000007836 */ /* 0x004fe20000000000 */
[----:B------:R-:W-:Y:S04]  /*4720*/  ISETP.GE.AND P0, PT, R72, 0x1, PT ;  /* 0x000000014800780c */ /* 0x000fe80003f06270 */
[----:B------:R-:W1:Y:S01]  /*4730*/  LDC.64 R10, c[0x0][0xb18] ;  /* 0x0002c600ff0a7b82 */ /* 0x000e620000000a00 */
[----:B------:R-:W-:Y:S01]  /*4740*/  PRMT R0, RZ, 0x654, R0 ;  /* 0x00000654ff007816 */ /* 0x000fe20000000000 */
[----:B------:R-:W-:Y:S01]  /*4750*/  @!PT LDS RZ, [RZ] ;  /* 0x00000000fffff984 */ /* 0x000fe20000000800 */
[----:B------:R-:W-:Y:S01]  /*4760*/  @!PT LDS RZ, [RZ] ;  /* 0x00000000fffff984 */ /* 0x000fe20000000800 */
[----:B------:R-:W-:Y:S01]  /*4770*/  @!PT LDS RZ, [RZ] ;  /* 0x00000000fffff984 */ /* 0x000fe20000000800 */
[----:B------:R-:W-:Y:S01]  /*4780*/  @!PT LDS RZ, [RZ] ;  /* 0x00000000fffff984 */ /* 0x000fe20000000800 */
[----:B------:R2:W-:Y:S06]  /*4790*/  MEMBAR.ALL.CTA ;  /* 0x0000000000007992 */ /* 0x0005ec0000008000 */
[----:B--2---:R-:W2:Y:S01]  /*47a0*/  FENCE.VIEW.ASYNC.S ;  /* 0x00000000000073c6 */ /* 0x004ea20000000000 */
[----:B------:R-:W1:Y:S08]  /*47b0*/  @!P1 LDC R14, c[0x0][0xb20] ;  /* 0x0002c800ff0e9b82 */ /* 0x000e700000000800 */
[----:B------:R-:W1:Y:S01]  /*47c0*/  @!P1 LDC R9, c[0x0][0xb0c] ;  /* 0x0002c300ff099b82 */ /* 0x000e620000000800 */
[----:B--2---:R2:W-:Y:S01]  /*47d0*/  SYNCS.ARRIVE.TRANS64.RED.A1T0 RZ, [R0+URZ], RZ ;  /* 0x000000ff00ff79a7 */ /* 0x0045e200081004ff */
[----:B---3--:R-:W-:Y:S04]  /*47e0*/  LOP3.LUT P4, RZ, R18, 0x1, RZ, 0xc0, !PT ;  /* 0x0000000112ff7812 */ /* 0x008fe8000788c0ff */
[----:B------:R-:W-:Y:S09]  /*47f0*/  P2R R187, PR, RZ, 0x10 ;  /* 0x00000010ffbb7803 */ /* 0x000ff20000000000 */
[----:B------:R-:W-:Y:S02]  /*4800*/  @P4 MOV R77, R16 ;  /* 0x00000010004d4202 */ /* 0x000fe40000000f00 */
[----:B------:R-:W-:Y:S01]  /*4810*/  @P4 LOP3.LUT R75, R17, 0xffff, RZ, 0xc0, !PT ;  /* 0x0000ffff114b4812 */ /* 0x000fe200078ec0ff */
[----:B--2-4-:R-:W-:Y:S06]  /*4820*/  @!P0 BRA `(.L_x_77) ;  /* 0x0000000000a48947 */ /* 0x014fec0003800000 */
[----:B------:R-:W-:Y:S01]  /*4830*/  IMAD.HI.U32 R22, R170, R71, RZ ;  /* 0x00000047aa167227 */ /* 0x000fe200078e00ff */
[----:B------:R-:W-:Y:S02]  /*4840*/  ISETP.NE.AND P0, PT, R70, 0x1, PT ;  /* 0x000000014600780c */ /* 0x000fe40003f05270 */
[----:B------:R-:W-:Y:S01]  /*4850*/  ISETP.NE.AND P2, PT, R72, 0x1, PT ;  /* 0x000000014800780c */ /* 0x000fe20003f45270 */
[-C--:B------:R-:W-:Y:S01]  /*4860*/  IMAD.HI.U32 R20, R171, R158.reuse, RZ ;  /* 0x0000009eab147227 */ /* 0x080fe200078e00ff */
[----:B------:R-:W-:Y:S02]  /*4870*/  SHF.R.U32.HI R21, RZ, R169, R22 ;  /* 0x000000a9ff157219 */ /* 0x000fe40000011616 */
[----:B------:R-:W-:Y:S01]  /*4880*/  ISETP.NE.AND P3, PT, R74, 0x1, PT ;  /* 0x000000014a00780c */ /* 0x000fe20003f65270 */
[----:B------:R-:W-:Y:S01]  /*4890*/  IMAD.HI.U32 R26, R75, R71, RZ ;  /* 0x000000474b1a7227 */ /* 0x000fe200078e00ff */
[----:B------:R-:W-:Y:S02]  /*48a0*/  SHF.R.U32.HI R20, RZ, R159, R20 ;  /* 0x0000009fff147219 */ /* 0x000fe40000011614 */
[----:B------:R-:W-:Y:S01]  /*48b0*/  SEL R3, R170, R21, !P0 ;  /* 0x00000015aa037207 */ /* 0x000fe20004000000 */
[----:B------:R-:W-:Y:S01]  /*48c0*/  IMAD.HI.U32 R24, R77, R158, RZ ;  /* 0x0000009e4d187227 */ /* 0x000fe200078e00ff */
[----:B------:R-:W-:Y:S03]  /*48d0*/  SEL R7, R171, R20, !P3 ;  /* 0x00000014ab077207 */ /* 0x000fe60005800000 */
[-C--:B------:R-:W-:Y:S01]  /*48e0*/  IMAD.HI.U32 R20, R3, R68.reuse, RZ ;  /* 0x0000004403147227 */ /* 0x080fe200078e00ff */
[----:B------:R-:W-:Y:S03]  /*48f0*/  SHF.R.U32.HI R24, RZ, R159, R24 ;  /* 0x0000009fff187219 */ /* 0x000fe60000011618 */
[----:B------:R-:W-:Y:S01]  /*4900*/  IMAD.HI.U32 R22, R7, R68, RZ ;  /* 0x0000004407167227 */ /* 0x000fe200078e00ff */
[----:B------:R-:W-:Y:S02]  /*4910*/  @P2 SHF.R.U32.HI R3, RZ, R69, R20 ;  /* 0x00000045ff032219 */ /* 0x000fe40000011614 */
[----:B------:R-:W-:Y:S02]  /*4920*/  SHF.R.U32.HI R20, RZ, R169, R26 ;  /* 0x000000a9ff147219 */ /* 0x000fe4000001161a */
[----:B------:R-:W-:Y:S01]  /*4930*/  @P2 SHF.R.U32.HI R7, RZ, R69, R22 ;  /* 0x00000045ff072219 */ /* 0x000fe20000011616 */
[C---:B------:R-:W-:Y:S01]  /*4940*/  IMAD R2, R72.reuse, R3, RZ ;  /* 0x0000000348027224 */ /* 0x040fe200078e02ff */
[----:B------:R-:W-:Y:S02]  /*4950*/  SEL R5, R75, R20, !P0 ;  /* 0x000000144b057207 */ /* 0x000fe40004000000 */
[----:B------:R-:W-:Y:S01]  /*4960*/  SEL R3, R77, R24, !P3 ;  /* 0x000000184d037207 */ /* 0x000fe20005800000 */
[----:B------:R-:W-:Y:S01]  /*4970*/  IMAD R4, R72, R7, RZ ;  /* 0x0000000748047224 */ /* 0x000fe200078e02ff */
[C---:B------:R-:W-:Y:S01]  /*4980*/  ISETP.GE.AND P0, PT, R5.reuse, R2, PT ;  /* 0x000000020500720c */ /* 0x040fe20003f06270 */
[----:B------:R-:W-:Y:S03]  /*4990*/  IMAD.HI.U32 R6, R5, R68, RZ ;  /* 0x0000004405067227 */ /* 0x000fe600078e00ff */
[----:B------:R-:W-:Y:S01]  /*49a0*/  ISETP.GE.OR P0, PT, R3, R4, P0 ;  /* 0x000000040300720c */ /* 0x000fe20000706670 */
[----:B------:R-:W-:Y:S01]  /*49b0*/  IMAD.MOV R4, RZ, RZ, -R3 ;  /* 0x000000ffff047224 */ /* 0x000fe200078e0a03 */
[-C--:B------:R-:W-:Y:S03]  /*49c0*/  SHF.R.U32.HI R6, RZ, R69.reuse, R6 ;  /* 0x00000045ff067219 */ /* 0x080fe60000011606 */
[----:B------:R-:W-:Y:S01]  /*49d0*/  IMAD R77, R74, R4, R77 ;  /* 0x000000044a4d7224 */ /* 0x000fe200078e024d */
[----:B------:R-:W-:Y:S05]  /*49e0*/  SEL R15, R5, R6, !P2 ;  /* 0x00000006050f7207 */ /* 0x000fea0005000000 */
[----:B------:R-:W-:Y:S02]  /*49f0*/  IMAD.MOV R6, RZ, RZ, -R15 ;  /* 0x000000ffff067224 */ /* 0x000fe400078e0a0f */
[C---:B------:R-:W-:Y:S04]  /*4a00*/  @!P0 IMAD.HI.U32 R2, R3.reuse, R68, RZ ;  /* 0x0000004403028227 */ /* 0x040fe800078e00ff */
[----:B------:R-:W-:Y:S01]  /*4a10*/  IMAD R6, R72, R6, R5 ;  /* 0x0000000648067224 */ /* 0x000fe200078e0205 */
[----:B------:R-:W-:Y:S04]  /*4a20*/  @!P0 SHF.R.U32.HI R2, RZ, R69, R2 ;  /* 0x00000045ff028219 */ /* 0x000fe80000011602 */
[----:B------:R-:W-:Y:S02]  /*4a30*/  @!P0 SEL R0, R3, R2, !P2 ;  /* 0x0000000203008207 */ /* 0x000fe40005000000 */
[----:B------:R-:W-:Y:S02]  /*4a40*/  IADD3 R2, PT, PT, -R5, RZ, RZ ;  /* 0x000000ff05027210 */ /* 0x000fe40007ffe1ff */
[----:B------:R-:W-:Y:S01]  /*4a50*/  @!P0 IADD3 R8, PT, PT, R15, -R0, RZ ;  /* 0x800000000f088210 */ /* 0x000fe20007ffe0ff */
[----:B------:R-:W-:Y:S02]  /*4a60*/  @!P0 IMAD R0, R7, R6, R0 ;  /* 0x0000000607008224 */ /* 0x000fe400078e0200 */
[----:B------:R-:W-:Y:S02]  /*4a70*/  IMAD R75, R70, R2, R75 ;  /* 0x00000002464b7224 */ /* 0x000fe400078e024b */
[----:B------:R-:W-:Y:S02]  /*4a80*/  @!P0 IMAD R5, R8, R72, R3 ;  /* 0x0000004808058224 */ /* 0x000fe400078e0203 */
[----:B------:R-:W-:Y:S04]  /*4a90*/  @!P0 IMAD.MOV.U32 R3, RZ, RZ, R0 ;  /* 0x000000ffff038224 */ /* 0x000fe800078e0000 */
[----:B------:R-:W-:Y:S02]  /*4aa0*/  IMAD R77, R3, R74, R77 ;  /* 0x0000004a034d7224 */ /* 0x000fe400078e024d */
[----:B------:R-:W-:Y:S07]  /*4ab0*/  IMAD R75, R5, R70, R75 ;  /* 0x00000046054b7224 */ /* 0x000fee00078e024b */
.L_x_77:
[----:B------:R-:W-:Y:S01]  /*4ac0*/  @!P1 IMAD.HI.U32 R0, R77, R12, RZ ;  /* 0x0000000c4d009227 */ /* 0x000fe200078e00ff */
[----:B-1----:R-:W-:Y:S01]  /*4ad0*/  @!P1 ISETP.NE.AND P0, PT, R10, 0x1, PT ;  /* 0x000000010a00980c */ /* 0x002fe20003f05270 */
[----:B------:R-:W-:Y:S01]  /*4ae0*/  ULOP3.LUT UP0, URZ, UR42, 0x1b0, URZ, 0xc0, !UPT ;  /* 0x000001b02aff7892 */ /* 0x000fe2000f80c0ff */
[----:B------:R-:W-:Y:S01]  /*4af0*/  @!P1 ISETP.NE.AND P2, PT, R9, 0x1, PT ;  /* 0x000000010900980c */ /* 0x000fe20003f45270 */
[----:B------:R-:W-:Y:S01]  /*4b00*/  @!P1 IMAD.HI.U32 R3, R75, R11, RZ ;  /* 0x0000000b4b039227 */ /* 0x000fe200078e00ff */
[----:B------:R-:W-:Y:S02]  /*4b10*/  @!P1 SHF.R.U32.HI R0, RZ, R13, R0 ;  /* 0x0000000dff009219 */ /* 0x000fe40000011600 */
[----:B------:R-:W-:Y:S01]  /*4b20*/  @P4 SHF.R.U32.HI R182, RZ, 0x10, R17 ;  /* 0x00000010ffb64819 */ /* 0x000fe20000011611 */
[----:B------:R-:W-:Y:S01]  /*4b30*/  VIADD R188, R188, 0x1 ;  /* 0x00000001bcbc7836 */ /* 0x000fe20000000000 */
[----:B------:R-:W-:Y:S02]  /*4b40*/  @!P1 SHF.R.U32.HI R2, RZ, R14, R3 ;  /* 0x0000000eff029219 */ /* 0x000fe40000011603 */
[----:B------:R-:W-:Y:S02]  /*4b50*/  @!P1 SEL R3, R77, R0, !P2 ;  /* 0x000000004d039207 */ /* 0x000fe40005000000 */
[----:B------:R-:W-:Y:S05]  /*4b60*/  @!P1 SEL R2, R75, R2, !P0 ;  /* 0x000000024b029207 */ /* 0x000fea0004000000 */
[----:B------:R-:W-:Y:S02]  /*4b70*/  @!P1 IMAD.IADD R0, R2, 0x1, -R3 ;  /* 0x0000000102009824 */ /* 0x000fe400078e0a03 */
[----:B------:R-:W-:Y:S02]  /*4b80*/  @!P1 IMAD.IADD R2, R3, 0x1, -R2 ;  /* 0x0000000103029824 */ /* 0x000fe400078e0a02 */
[----:B------:R-:W-:Y:S02]  /*4b90*/  @!P1 IMAD R77, R0, R9, R77 ;  /* 0x00000009004d9224 */ /* 0x000fe400078e024d */
[----:B------:R-:W-:Y:S01]  /*4ba0*/  @!P1 IMAD R75, R2, R10, R75 ;  /* 0x0000000a024b9224 */ /* 0x000fe200078e024b */
[----:B------:R-:W-:Y:S06]  /*4bb0*/  BRA.U !UP0, `(.L_x_78) ;  /* 0x0000000108407547 */ /* 0x000fec000b800000 */
[----:B------:R-:W1:Y:S01]  /*4bc0*/  LDCU.64 UR8, c[0x4][0x80] ;  /* 0x01001000ff0877ac */ /* 0x000e620008000a00 */
[----:B------:R-:W-:Y:S01]  /*4bd0*/  MOV R3, 0x0 ;  /* 0x0000000000037802 */ /* 0x000fe20000000f00 */
[----:B------:R-:W-:Y:S02]  /*4be0*/  HFMA2 R12, -RZ, RZ, 0, 5.9604644775390625e-08 ;  /* 0x00000001ff0c7431 */ /* 0x000fe400000001ff */
[----:B------:R-:W-:Y:S02]  /*4bf0*/  IMAD.MOV.U32 R8, RZ, RZ, 0x70 ;  /* 0x00000070ff087424 */ /* 0x000fe400078e00ff */
[----:B------:R-:W-:Y:S01]  /*4c00*/  IMAD.MOV.U32 R13, RZ, RZ, RZ ;  /* 0x000000ffff0d7224 */ /* 0x000fe200078e00ff */
[----:B------:R-:W2:Y:S01]  /*4c10*/  LDCU.64 UR6, c[0x4][0x88] ;  /* 0x01001100ff0677ac */ /* 0x000ea20008000a00 */
[----:B------:R-:W3:Y:S01]  /*4c20*/  LDC.64 R2, c[0x4][R3] ;  /* 0x0100000003027b82 */ /* 0x000ee20000000a00 */
[----:B------:R-:W4:Y:S01]  /*4c30*/  LDCU.64 UR4, c[0x4][0x8] ;  /* 0x01000100ff0477ac */ /* 0x000f220008000a00 */
[----:B-1----:R-:W-:Y:S01]  /*4c40*/  MOV R5, UR9 ;  /* 0x0000000900057c02 */ /* 0x002fe20008000f00 */
[----:B------:R-:W-:Y:S01]  /*4c50*/  IMAD.U32 R4, RZ, RZ, UR8 ;  /* 0x00000008ff047e24 */ /* 0x000fe2000f8e00ff */
[----:B--2---:R-:W-:Y:S01]  /*4c60*/  MOV R7, UR7 ;  /* 0x0000000700077c02 */ /* 0x004fe20008000f00 */
[----:B------:R-:W-:Y:S01]  /*4c70*/  IMAD.U32 R6, RZ, RZ, UR6 ;  /* 0x00000006ff067e24 */ /* 0x000fe2000f8e00ff */
[----:B----4-:R-:W-:Y:S01]  /*4c80*/  MOV R11, UR5 ;  /* 0x00000005000b7c02 */ /* 0x010fe20008000f00 */
[----:B------:R-:W-:Y:S02]  /*4c90*/  IMAD.U32 R10, RZ, RZ, UR4 ;  /* 0x00000004ff0a7e24 */ /* 0x000fe4000f8e00ff */
[----:B------:R-:W-:Y:S07]  /*4ca0*/  LEPC R20, `(.L_x_78) ;  /* 0x000000001014794e */ /* 0x000fee0000000000 */
[----:B---3-5:R-:W-:Y:S05]  /*4cb0*/  CALL.ABS.NOINC R2 ;  /* 0x0000000002007343 */ /* 0x028fea0003c00000 */
.L_x_78:
[----:B------:R-:W-:Y:S01]  /*4cc0*/  LOP3.LUT P0, RZ, R186, 0x1b0, RZ, 0xc0, !PT ;  /* 0x000001b0baff7812 */ /* 0x000fe2000780c0ff */
[----:B------:R-:W-:Y:S11]  /*4cd0*/  BSSY.RECONVERGENT B6, `(.L_x_79) ;  /* 0x0000013000067945 */ /* 0x000ff60003800200 */
[----:B------:R-:W-:Y:S01]  /*4ce0*/  @!UPT UIADD3 URZ, UPT, UPT, URZ, URZ, URZ ;  /* 0x000000fffffff290 */ /* 0x000fe2000fffe0ff */
[----:B------:R-:W-:Y:S05]  /*4cf0*/  @!P0 BRA `(.L_x_80) ;  /* 0x0000000000408947 */ /* 0x000fea0003800000 */
        /* <DEDUP_REMOVED lines=16> */
.L_x_80:
[----:B------:R-:W-:Y:S05]  /*4e00*/  BSYNC.RECONVERGENT B6 ;  /* 0x0000000000067941 */ /* 0x000fea0003800200 */
.L_x_79:
[----:B------:R-:W-:Y:S01]  /*4e10*/  ISETP.NE.U32.AND P3, PT, R156, RZ, PT ;  /* 0x000000ff9c00720c */ /* 0x000fe20003f65070 */
[----:B------:R-:W-:Y:S01]  /*4e20*/  UISETP.NE.AND UP1, UPT, UR44, URZ, UPT ;  /* 0x000000ff2c00728c */ /* 0x000fe2000bf25270 */
[----:B------:R-:W-:Y:S02]  /*4e30*/  ISETP.NE.U32.AND P4, PT, R152, RZ, PT ;  /* 0x000000ff9800720c */ /* 0x000fe40003f85070 */
[----:B------:R-:W-:Y:S02]  /*4e40*/  ISETP.NE.AND.EX P3, PT, R157, RZ, PT, P3 ;  /* 0x000000ff9d00720c */ /* 0x000fe40003f65330 */
[----:B------:R-:W-:Y:S02]  /*4e50*/  PLOP3.LUT P1, PT, PT, PT, PT, 0x8, 0x80 ;  /* 0x000000000080781c */ /* 0x000fe40003f2e170 */
[----:B------:R-:W-:Y:S02]  /*4e60*/  PLOP3.LUT P0, PT, PT, PT, UP1, 0x80, 0x8 ;  /* 0x000000000008781c */ /* 0x000fe40003f0f018 */
[----:B------:R-:W-:Y:S02]  /*4e70*/  ISETP.NE.AND.EX P4, PT, R153, RZ, PT, P4 ;  /* 0x000000ff9900720c */ /* 0x000fe40003f85340 */
[----:B------:R-:W1:Y:S09]  /*4e80*/  @UP1 LDCU.64 UR4, c[0x0][0x888] ;  /* 0x00011100ff0417ac */ /* 0x000e720008000a00 */
[----:B------:R-:W-:Y:S01]  /*4e90*/  @P0 PLOP3.LUT P1, PT, P3, PT, PT, 0x80, 0x8 ;  /* 0x000000000008081c */ /* 0x000fe20001f2f070 */
[----:B-1----:R-:W-:Y:S04]  /*4ea0*/  @UP1 UISETP.NE.U32.AND UP0, UPT, UR4, URZ, UPT ;  /* 0x000000ff0400128c */ /* 0x002fe8000bf05070 */
[----:B------:R-:W-:Y:S04]  /*4eb0*/  @UP1 UISETP.NE.AND.EX UP0, UPT, UR5, URZ, UPT, UP0 ;  /* 0x000000ff0500128c */ /* 0x000fe8000bf05300 */
[----:B------:R-:W-:Y:S01]  /*4ec0*/  @UP1 USEL UR4, URZ, 0xffffffff, UP0 ;  /* 0xffffffffff041887 */ /* 0x000fe20008000000 */
[----:B------:R-:W-:Y:S11]  /*4ed0*/  @!P3 BRA `(.L_x_81) ;  /* 0x00000000002cb947 */ /* 0x000ff60003800000 */
[----:B------:R-:W-:Y:S01]  /*4ee0*/  ISETP.NE.U32.AND P2, PT, R154, RZ, PT ;  /* 0x000000ff9a00720c */ /* 0x000fe20003f45070 */
[----:B------:R-:W-:Y:S03]  /*4ef0*/  IMAD.MOV.U32 R168, RZ, RZ, 0x1 ;  /* 0x00000001ffa87424 */ /* 0x000fe600078e00ff */
[----:B------:R-:W-:Y:S11]  /*4f00*/  ISETP.NE.AND.EX P2, PT, R155, RZ, PT, P2 ;  /* 0x000000ff9b00720c */ /* 0x000ff60003f45320 */
[----:B------:R-:W-:Y:S02]  /*4f10*/  @!UPT UIADD3 URZ, UPT, UPT, URZ, URZ, URZ ;  /* 0x000000fffffff290 */ /* 0x000fe4000fffe0ff */
[----:B------:R-:W1:Y:S01]  /*4f20*/  @P2 LDC.64 R2, c[0x0][0x888] ;  /* 0x00022200ff022b82 */ /* 0x000e620000000a00 */
[----:B------:R-:W-:Y:S04]  /*4f30*/  @P2 IMAD R0, R156, UR36, RZ ;  /* 0x000000249c002c24 */ /* 0x000fe8000f8e02ff */
[----:B-1----:R-:W-:Y:S04]  /*4f40*/  @P2 IMAD.WIDE R2, R0, 0x4, R2 ;  /* 0x0000000400022825 */ /* 0x002fe800078e0202 */
[----:B------:R-:W-:Y:S01]  /*4f50*/  HFMA2 R0, -RZ, RZ, 0, 5.9604644775390625e-08 ;  /* 0x00000001ff007431 */ /* 0x000fe200000001ff */
[----:B-----5:R1:W5:Y:S04]  /*4f60*/  @P2 LDG.E R80, desc[UR40][R2.64] ;  /* 0x0000002802502981 */ /* 0x020368000c1e1900 */
[----:B------:R-:W-:Y:S01]  /*4f70*/  @!P2 PRMT R168, R0, 0x7610, R168 ;  /* 0x0000761000a8a816 */ /* 0x000fe200000000a8 */
[----:B-1----:R-:W2:Y:S06]  /*4f80*/  @!P2 LDC R80, c[0x0][0x880] ;  /* 0x00022000ff50ab82 */ /* 0x002eac0000000800 */
.L_x_81:
[----:B------:R-:W-:Y:S05]  /*4f90*/  @!P4 BRA `(.L_x_82) ;  /* 0x000000000020c947 */ /* 0x000fea0003800000 */
[----:B------:R-:W-:Y:S04]  /*4fa0*/  ISETP.NE.U32.AND P2, PT, R146, RZ, PT ;  /* 0x000000ff9200720c */ /* 0x000fe80003f45070 */
[----:B------:R-:W-:Y:S11]  /*4fb0*/  ISETP.NE.AND.EX P2, PT, R147, RZ, PT, P2 ;  /* 0x000000ff9300720c */ /* 0x000ff60003f45320 */
[----:B------:R-:W-:Y:S02]  /*4fc0*/  @!UPT UIADD3 URZ, UPT, UPT, URZ, URZ, URZ ;  /* 0x000000fffffff290 */ /* 0x000fe4000fffe0ff */
[----:B------:R-:W1:Y:S01]  /*4fd0*/  @P2 LDC.64 R2, c[0x0][0x8a8] ;  /* 0x00022a00ff022b82 */ /* 0x000e620000000a00 */
[----:B------:R-:W-:Y:S04]  /*4fe0*/  @P2 IMAD R0, R152, UR36, RZ ;  /* 0x0000002498002c24 */ /* 0x000fe8000f8e02ff */
[----:B-1----:R-:W-:Y:S05]  /*4ff0*/  @P2 IMAD.WIDE R2, R0, 0x4, R2 ;  /* 0x0000000400022825 */ /* 0x002fea00078e0202 */
[----:B-----5:R1:W5:Y:S02]  /*5000*/  @P2 LDG.E R78, desc[UR40][R2.64] ;  /* 0x00000028024e2981 */ /* 0x020364000c1e1900 */
[----:B-1----:R-:W3:Y:S02]  /*5010*/  @!P2 LDC R78, c[0x0][0x8a0] ;  /* 0x00022800ff4eab82 */ /* 0x002ee40000000800 */
.L_x_82:
[----:B--2--5:R-:W-:Y:S01]  /*5020*/  @P0 ISETP.NE.AND P4, PT, R80, RZ, PT ;  /* 0x000000ff5000020c */ /* 0x024fe20003f85270 */
[----:B------:R-:W-:Y:S01]  /*5030*/  IMAD.U32 R0, RZ, RZ, UR4 ;  /* 0x00000004ff007e24 */ /* 0x000fe2000f8e00ff */
[----:B------:R-:W-:Y:S01]  /*5040*/  @P0 LOP3.LUT P2, RZ, R168, 0xff, RZ, 0xc0, !PT ;  /* 0x000000ffa8ff0812 */ /* 0x000fe2000784c0ff */
[----:B------:R-:W-:Y:S01]  /*5050*/  BSSY B1, `(.L_x_83) ;  /* 0x000003d000017945 */ /* 0x000fe20003800000 */
[----:B------:R-:W-:Y:S01]  /*5060*/  @P0 SEL R3, RZ, 0xffffffff, P4 ;  /* 0xffffffffff030807 */ /* 0x000fe20002000000 */
[C---:B------:R-:W-:Y:S01]  /*5070*/  IMAD R64, R76.reuse, 0x40, R79 ;  /* 0x000000404c407824 */ /* 0x040fe200078e024f */
[----:B------:R-:W-:Y:S02]  /*5080*/  LEA R148, R76, UR43, 0x3 ;  /* 0x0000002b4c947c11 */ /* 0x000fe4000f8e18ff */
[----:B------:R-:W-:Y:S02]  /*5090*/  CS2R R102, SRZ ;  /* 0x0000000000667805 */ /* 0x000fe4000001ff00 */
[----:B------:R-:W-:Y:S02]  /*50a0*/  @P1 SEL R3, R0, R3, !P2 ;  /* 0x0000000300031207 */ /* 0x000fe40005000000 */
[----:B------:R-:W-:Y:S02]  /*50b0*/  CS2R R100, SRZ ;  /* 0x0000000000647805 */ /* 0x000fe4000001ff00 */
[----:B------:R-:W-:Y:S02]  /*50c0*/  SHF.L.U32 R5, R185, 0x1f, RZ ;  /* 0x0000001fb9057819 */ /* 0x000fe400000006ff */
[----:B------:R-:W-:Y:S02]  /*50d0*/  CS2R R98, SRZ ;  /* 0x0000000000627805 */ /* 0x000fe4000001ff00 */
[----:B------:R-:W-:Y:S02]  /*50e0*/  @P0 LOP3.LUT R3, R3, 0x1, RZ, 0xc0, !PT ;  /* 0x0000000103030812 */ /* 0x000fe400078ec0ff */
[----:B------:R-:W-:Y:S02]  /*50f0*/  CS2R R96, SRZ ;  /* 0x0000000000607805 */ /* 0x000fe4000001ff00 */
[----:B------:R-:W-:Y:S02]  /*5100*/  PLOP3.LUT P5, PT, PT, PT, PT, 0x8, 0x80 ;  /* 0x000000000080781c */ /* 0x000fe40003fae170 */
[----:B------:R-:W-:Y:S02]  /*5110*/  CS2R R94, SRZ ;  /* 0x00000000005e7805 */ /* 0x000fe4000001ff00 */
[----:B------:R-:W-:Y:S02]  /*5120*/  ISETP.NE.U32.OR P1, PT, R3, 0x1, !P0 ;  /* 0x000000010300780c */ /* 0x000fe40004725470 */
[----:B------:R-:W-:Y:S02]  /*5130*/  CS2R R92, SRZ ;  /* 0x00000000005c7805 */ /* 0x000fe4000001ff00 */
[----:B------:R-:W-:Y:S02]  /*5140*/  CS2R R90, SRZ ;  /* 0x00000000005a7805 */ /* 0x000fe4000001ff00 */
[----:B------:R-:W-:Y:S07]  /*5150*/  CS2R R88, SRZ ;  /* 0x0000000000587805 */ /* 0x000fee000001ff00 */
[----:B------:R-:W-:Y:S04]  /*5160*/  @P1 SHF.L.U32 R2, R183, 0x1f, RZ ;  /* 0x0000001fb7021819 */ /* 0x000fe800000006ff */
[----:B------:R-:W1:Y:S01]  /*5170*/  @P1 SYNCS.PHASECHK.TRANS64.TRYWAIT P0, [UR43+0x30], R2 ;  /* 0x00003002ff0015a7 */ /* 0x000e62000800112b */
[----:B------:R2:W4:Y:S01]  /*5180*/  SYNCS.PHASECHK.TRANS64.TRYWAIT P4, [R148+URZ+0x70], R5 ;  /* 0x00007005940075a7 */ /* 0x00052200080811ff */
[----:B-1----:R-:W-:Y:S01]  /*5190*/  @P1 PLOP3.LUT P5, PT, P0, PT, PT, 0x8, 0x80 ;  /* 0x000000000080181c */ /* 0x002fe200007ae170 */
[----:B------:R-:W-:Y:S01]  /*51a0*/  @!UPT UIADD3 URZ, UPT, UPT, URZ, URZ, URZ ;  /* 0x000000fffffff290 */ /* 0x000fe2000fffe0ff */
[----:B--2-4-:R-:W-:Y:S11]  /*51b0*/  @!P1 BRA `(.L_x_84) ;  /* 0x0000000000989947 */ /* 0x014ff60003800000 */
[----:B------:R-:W-:Y:S01]  /*51c0*/  ISETP.NE.U32.AND P0, PT, RZ, UR38, PT ;  /* 0x00000026ff007c0c */ /* 0x000fe2000bf05070 */
[----:B------:R-:W-:Y:S01]  /*51d0*/  BSSY B0, `(.L_x_85) ;  /* 0x0000016000007945 */ /* 0x000fe20003800000 */
[----:B------:R-:W-:Y:S02]  /*51e0*/  ISETP.NE.AND P2, PT, R80, RZ, PT ;  /* 0x000000ff5000720c */ /* 0x000fe40003f45270 */
[----:B------:R-:W-:Y:S02]  /*51f0*/  CS2R R90, SRZ ;  /* 0x00000000005a7805 */ /* 0x000fe4000001ff00 */
[----:B------:R-:W-:Y:S02]  /*5200*/  ISETP.NE.AND.EX P0, PT, RZ, UR39, PT, P0 ;  /* 0x00000027ff007c0c */ /* 0x000fe4000bf05300 */
[----:B------:R-:W-:Y:S02]  /*5210*/  CS2R R88, SRZ ;  /* 0x0000000000587805 */ /* 0x000fe4000001ff00 */
[----:B------:R-:W-:Y:S02]  /*5220*/  LOP3.LUT P1, RZ, R168, 0xff, RZ, 0xc0, !PT ;  /* 0x000000ffa8ff7812 */ /* 0x000fe4000782c0ff */
[----:B------:R-:W-:Y:S02]  /*5230*/  CS2R R94, SRZ ;  /* 0x00000000005e7805 */ /* 0x000fe4000001ff00 */
[----:B------:R-:W-:Y:S02]  /*5240*/  SEL R0, RZ, 0xffffffff, P2 ;  /* 0xffffffffff007807 */ /* 0x000fe40001000000 */
[----:B------:R-:W-:Y:S02]  /*5250*/  CS2R R92, SRZ ;  /* 0x00000000005c7805 */ /* 0x000fe4000001ff00 */
[----:B------:R-:W-:Y:S02]  /*5260*/  SEL R3, RZ, 0xffffffff, P0 ;  /* 0xffffffffff037807 */ /* 0x000fe40000000000 */
[----:B------:R-:W-:Y:S02]  /*5270*/  CS2R R98, SRZ ;  /* 0x0000000000627805 */ /* 0x000fe4000001ff00 */
[----:B------:R-:W-:Y:S02]  /*5280*/  CS2R R96, SRZ ;  /* 0x0000000000607805 */ /* 0x000fe4000001ff00 */
[----:B------:R-:W-:Y:S02]  /*5290*/  CS2R R102, SRZ ;  /* 0x0000000000667805 */ /* 0x000fe4000001ff00 */
[----:B------:R-:W-:Y:S02]  /*52a0*/  @P3 SEL R0, R3, R0, !P1 ;  /* 0x0000000003003207 */ /* 0x000fe40004800000 */
[----:B------:R-:W-:Y:S02]  /*52b0*/  CS2R R100, SRZ ;  /* 0x0000000000647805 */ /* 0x000fe4000001ff00 */
[----:B------:R-:W-:Y:S04]  /*52c0*/  LOP3.LUT R0, R0, 0x1, RZ, 0xc0, !PT ;  /* 0x0000000100007812 */ /* 0x000fe800078ec0ff */
[----:B------:R-:W-:Y:S01]  /*52d0*/  ISETP.NE.U32.AND P0, PT, R0, 0x1, PT ;  /* 0x000000010000780c */ /* 0x000fe20003f05070 */
[----:B------:R-:W-:Y:S01]  /*52e0*/  @!UPT UIADD3 URZ, UPT, UPT, URZ, URZ, URZ ;  /* 0x000000fffffff290 */ /* 0x000fe2000fffe0ff */
[----:B------:R-:W-:Y:S11]  /*52f0*/  @!P5 BRA `(.L_x_86) ;  /* 0x00000000000cd947 */ /* 0x000ff60003800000 */
[----:B------:R-:W-:Y:S04]  /*5300*/  SHF.L.U32 R3, R183, 0x1f, RZ ;  /* 0x0000001fb7037819 */ /* 0x000fe800000006ff */
[----:B------:R-:W1:Y:S02]  /*5310*/  SYNCS.PHASECHK.TRANS64.TRYWAIT P1, [UR43+0x30], R3 ;  /* 0x00003003ff0075a7 */ /* 0x000e64000802112b */
[----:B-1----:R-:W-:Y:S05]  /*5320*/  @!P1 BRA `(.L_x_87) ;  /* 0x0000001c00849947 */ /* 0x002fea0003800000 */
.L_x_86:
[----:B------:R-:W-:Y:S05]  /*5330*/  BSYNC B0 ;  /* 0x0000000000007941 */ /* 0x000fea0003800000 */
.L_x_85:
[----:B------:R2:W4:Y:S01]  /*5340*/  @P0 LDS.128 R88, [R180+UR43+0x200] ;  /* 0x0002002bb4580984 */ /* 0x0005220008000c00 */
[----:B------:R-:W-:Y:S01]  /*5350*/  UIADD3 UR4, UPT, UPT, UR43, 0x38, URZ ;  /* 0x000000382b047890 */ /* 0x000fe2000fffe0ff */
[----:B------:R-:W-:Y:S02]  /*5360*/  LOP3.LUT R183, R183, 0x1, RZ, 0x3c, !PT ;  /* 0x00000001b7b77812 */ /* 0x000fe400078e3cff */
[----:B------:R2:W1:Y:S01]  /*5370*/  @P0 LDS.128 R92, [R179+0x200] ;  /* 0x00020000b35c0984 */ /* 0x0004620000000c00 */
[----:B------:R-:W-:Y:S03]  /*5380*/  UPRMT UR4, UR37, 0x654, UR4 ;  /* 0x0000065425047896 */ /* 0x000fe60008000004 */
[----:B------:R2:W1:Y:S04]  /*5390*/  @P0 LDS.128 R96, [R178+0x200] ;  /* 0x00020000b2600984 */ /* 0x0004680000000c00 */
[----:B------:R2:W1:Y:S01]  /*53a0*/  @P0 LDS.128 R100, [R177+0x200] ;  /* 0x00020000b1640984 */ /* 0x0004620000000c00 */
[----:B------:R-:W-:Y:S01]  /*53b0*/  @!PT LDS RZ, [RZ] ;  /* 0x00000000fffff984 */ /* 0x000fe20000000800 */
[----:B------:R-:W-:Y:S01]  /*53c0*/  @!PT LDS RZ, [RZ] ;  /* 0x00000000fffff984 */ /* 0x000fe20000000800 */
[----:B------:R-:W-:Y:S01]  /*53d0*/  @!PT LDS RZ, [RZ] ;  /* 0x00000000fffff984 */ /* 0x000fe20000000800 */
[----:B------:R-:W-:Y:S01]  /*53e0*/  @!PT LDS RZ, [RZ] ;  /* 0x00000000fffff984 */ /* 0x000fe20000000800 */
[----:B------:R5:W-:Y:S06]  /*53f0*/  MEMBAR.ALL.CTA ;  /* 0x0000000000007992 */ /* 0x000bec0000008000 */
[----:B-----5:R-:W5:Y:S02]  /*5400*/  FENCE.VIEW.ASYNC.S ;  /* 0x00000000000073c6 */ /* 0x020f640000000000 */
[----:B-----5:R-:W-:Y:S01]  /*5410*/  SYNCS.ARRIVE.TRANS64.RED.A1T0 RZ, [UR4], RZ ;  /* 0x000000ffffff79a7 */ /* 0x020fe20008100404 */
.L_x_84:
[----:B------:R-:W-:Y:S05]  /*5420*/  BSYNC B1 ;  /* 0x0000000000017941 */ /* 0x000fea0003800000 */
.L_x_83:
[----:B-1----:R-:W-:Y:S04]  /*5430*/  SHF.R.U32.HI R0, RZ, 0x15, R64 ;  /* 0x00000015ff007819 */ /* 0x002fe80000011640 */
[----:B------:R-:W-:Y:S01]  /*5440*/  LOP3.LUT P0, RZ, R0, 0x3, R181, 0x48, !PT ;  /* 0x0000000300ff7812 */ /* 0x000fe200078048b5 */
[----:B------:R-:W-:Y:S01]  /*5450*/  @!UPT UIADD3 URZ, UPT, UPT, URZ, URZ, URZ ;  /* 0x000000fffffff290 */ /* 0x000fe2000fffe0ff */
[----:B------:R-:W-:Y:S11]  /*5460*/  @P4 BRA `(.L_x_88) ;  /* 0x0000000000084947 */ /* 0x000ff60003800000 */
[----:B------:R-:W1:Y:S02]  /*5470*/  SYNCS.PHASECHK.TRANS64.TRYWAIT P1, [R148+URZ+0x70], R5 ;  /* 0x00007005940075a7 */ /* 0x000e6400080211ff */
[----:B-1----:R-:W-:Y:S05]  /*5480*/  @!P1 BRA `(.L_x_89) ;  /* 0x0000001c00449947 */ /* 0x002fea0003800000 */
.L_x_88:
[----:B------:R-:W-:Y:S05]  /*5490*/  @!P0 BRA `(.L_x_90) ;  /* 0x0000000000408947 */ /* 0x000fea0003800000 */
[----:B------:R-:W1:Y:S01]  /*54a0*/  LDCU.64 UR8, c[0x4][0x70] ;  /* 0x01000e00ff0877ac */ /* 0x000e620008000a00 */
[----:B------:R-:W-:Y:S01]  /*54b0*/  MOV R3, 0x0 ;  /* 0x0000000000037802 */ /* 0x000fe20000000f00 */
[----:B------:R-:W-:Y:S02]  /*54c0*/  HFMA2 R12, -RZ, RZ, 0, 5.9604644775390625e-08 ;  /* 0x00000001ff0c7431 */ /* 0x000fe400000001ff */
[----:B------:R-:W-:Y:S02]  /*54d0*/  IMAD.MOV.U32 R8, RZ, RZ, 0x192 ;  /* 0x00000192ff087424 */ /* 0x000fe400078e00ff */
[----:B------:R-:W-:Y:S01]  /*54e0*/  IMAD.MOV.U32 R13, RZ, RZ, RZ ;  /* 0x000000ffff0d7224 */ /* 0x000fe200078e00ff */
[----:B------:R-:W5:Y:S01]  /*54f0*/  LDCU.64 UR6, c[0x4][0x78] ;  /* 0x01000f00ff0677ac */ /* 0x000f620008000a00 */
[----:B------:R-:W2:Y:S01]  /*5500*/  LDC.64 R2, c[0x4][R3] ;  /* 0x0100000003027b82 */ /* 0x000ea20000000a00 */
[----:B------:R-:W3:Y:S01]  /*5510*/  LDCU.64 UR4, c[0x4][0x10] ;  /* 0x01000200ff0477ac */ /* 0x000ee20008000a00 */
[----:B-1----:R-:W-:Y:S01]  /*5520*/  MOV R5, UR9 ;  /* 0x0000000900057c02 */ /* 0x002fe20008000f00 */
[----:B------:R-:W-:Y:S01]  /*5530*/  IMAD.U32 R4, RZ, RZ, UR8 ;  /* 0x00000008ff047e24 */ /* 0x000fe2000f8e00ff */
[----:B-----5:R-:W-:Y:S01]  /*5540*/  MOV R7, UR7 ;  /* 0x0000000700077c02 */ /* 0x020fe20008000f00 */
[----:B------:R-:W-:Y:S01]  /*5550*/  IMAD.U32 R6, RZ, RZ, UR6 ;  /* 0x00000006ff067e24 */ /* 0x000fe2000f8e00ff */
[----:B---3--:R-:W-:Y:S01]  /*5560*/  MOV R11, UR5 ;  /* 0x00000005000b7c02 */ /* 0x008fe20008000f00 */
[----:B------:R-:W-:Y:S02]  /*5570*/  IMAD.U32 R10, RZ, RZ, UR4 ;  /* 0x00000004ff0a7e24 */ /* 0x000fe4000f8e00ff */
[----:B------:R-:W-:Y:S07]  /*5580*/  LEPC R20, `(.L_x_90) ;  /* 0x000000001014794e */ /* 0x000fee0000000000 */
[----:B--2-4-:R-:W-:Y:S05]  /*5590*/  CALL.ABS.NOINC R2 ;  /* 0x0000000002007343 */ /* 0x014fea0003c00000 */
.L_x_90:
[----:B------:R-:W-:Y:S01]  /*55a0*/  LOP3.LUT P0, RZ, R176, 0x60, RZ, 0xc0, !PT ;  /* 0x00000060b0ff7812 */ /* 0x000fe2000780c0ff */
[----:B------:R-:W-:Y:S05]  /*55b0*/  WARPSYNC.ALL ;  /* 0x0000000000007948 */ /* 0x000fea0003800000 */
[----:B----4-:R-:W-:Y:S01]  /*55c0*/  IMAD.U32 R141, R90, 0x10000, RZ ;  /* 0x000100005a8d7824 */ /* 0x010fe200078e00ff */
[----:B------:R-:W-:Y:S01]  /*55d0*/  R2UR UR4, R64 ;  /* 0x00000000400472ca */ /* 0x000fe200000e0000 */
[----:B------:R-:W-:Y:S01]  /*55e0*/  IMAD.U32 R136, R92, 0x10000, RZ ;  /* 0x000100005c887824 */ /* 0x000fe200078e00ff */
[C---:B------:R-:W-:Y:S01]  /*55f0*/  SHF.L.U32 R82, R88.reuse, 0x10, RZ ;  /* 0x0000001058527819 */ /* 0x040fe200000006ff */
[----:B------:R-:W-:Y:S01]  /*5600*/  IMAD.U32 R121, R97, 0x10000, RZ ;  /* 0x0001000061797824 */ /* 0x000fe200078e00ff */
[----:B------:R-:W-:Y:S01]  /*5610*/  PRMT R81, R88, 0x8880, RZ ;  /* 0x0000888058517816 */ /* 0x000fe200000000ff */
[----:B------:R-:W-:Y:S01]  /*5620*/  IMAD.U32 R106, R102, 0x10000, RZ ;  /* 0x00010000666a7824 */ /* 0x000fe200078e00ff */
[----:B------:R-:W-:Y:S01]  /*5630*/  SHF.L.U32 R83, R88, 0x8, RZ ;  /* 0x0000000858537819 */ /* 0x000fe200000006ff */
[----:B------:R-:W-:Y:S01]  /*5640*/  IMAD.SHL.U32 R129, R94, 0x100, RZ ;  /* 0x000001005e817824 */ /* 0x000fe200078e00ff */
[----:B------:R-:W-:Y:S01]  /*5650*/  SHF.R.S32.HI R82, RZ, 0x18, R82 ;  /* 0x00000018ff527819 */ /* 0x000fe20000011452 */
[----:B------:R-:W-:Y:S01]  /*5660*/  IMAD.SHL.U32 R114, R99, 0x100, RZ ;  /* 0x0000010063727824 */ /* 0x000fe200078e00ff */
[C---:B------:R-:W-:Y:S01]  /*5670*/  PRMT R145, R89.reuse, 0x8880, RZ ;  /* 0x0000888059917816 */ /* 0x040fe200000000ff */
[----:B------:R-:W-:Y:S01]  /*5680*/  BSSY.RECONVERGENT B0, `(.L_x_91) ;  /* 0x0000125000007945 */ /* 0x000fe20003800200 */
[----:B------:R-:W-:Y:S01]  /*5690*/  SHF.R.S32.HI R83, RZ, 0x18, R83 ;  /* 0x00000018ff537819 */ /* 0x000fe20000011453 */
[----:B------:R-:W3:Y:S01]  /*56a0*/  LDTM.x64 R4, tmem[UR4] ;  /* 0x00000004000479ee */ /* 0x000ee20008340000 */
[----:B------:R-:W-:Y:S01]  /*56b0*/  NOP ;  /* 0x0000000000007918 */ /* 0x000fe20000000000 */
[----:B------:R-:W-:Y:S02]  /*56c0*/  R2UR UR5, R148 ;  /* 0x00000000940572ca */ /* 0x000fe400000e0000 */
[----:B------:R-:W-:Y:S02]  /*56d0*/  SHF.R.S32.HI R84, RZ, 0x18, R88 ;  /* 0x00000018ff547819 */ /* 0x000fe40000011458 */
[----:B------:R-:W-:Y:S02]  /*56e0*/  SHF.L.U32 R144, R89, 0x10, RZ ;  /* 0x0000001059907819 */ /* 0x000fe400000006ff */
[----:B------:R-:W-:Y:S02]  /*56f0*/  PRMT R142, R90, 0x8880, RZ ;  /* 0x000088805a8e7816 */ /* 0x000fe400000000ff */
[----:B------:R-:W-:Y:S02]  /*5700*/  SHF.R.S32.HI R85, RZ, 0x18, R89 ;  /* 0x00000018ff557819 */ /* 0x000fe40000011459 */
[C---:B------:R-:W-:Y:S02]  /*5710*/  PRMT R140, R91.reuse, 0x8880, RZ ;  /* 0x000088805b8c7816 */ /* 0x040fe400000000ff */
[----:B------:R-:W-:Y:S01]  /*5720*/  SHF.R.S32.HI R86, RZ, 0x18, R90 ;  /* 0x00000018ff567819 */ /* 0x000fe2000001145a */
[----:B------:R-:W-:Y:S01]  /*5730*/  UIADD3 UR5, UPT, UPT, UR5, 0x90, URZ ;  /* 0x0000009005057890 */ /* 0x000fe2000fffe0ff */
[----:B------:R-:W-:Y:S02]  /*5740*/  SHF.L.U32 R139, R91, 0x10, RZ ;  /* 0x000000105b8b7819 */ /* 0x000fe400000006ff */
[----:B------:R-:W-:Y:S01]  /*5750*/  PRMT R137, R92, 0x8880, RZ ;  /* 0x000088805c897816 */ /* 0x000fe200000000ff */
[----:B------:R-:W-:Y:S01]  /*5760*/  UPRMT UR5, UR37, 0x654, UR5 ;  /* 0x0000065425057896 */ /* 0x000fe20008000005 */
[----:B------:R-:W-:Y:S02]  /*5770*/  SHF.R.S32.HI R88, RZ, 0x18, R91 ;  /* 0x00000018ff587819 */ /* 0x000fe4000001145b */
[C---:B------:R-:W-:Y:S01]  /*5780*/  PRMT R134, R93.reuse, 0x8880, RZ ;  /* 0x000088805d867816 */ /* 0x040fe200000000ff */
[C---:B---3--:R-:W-:Y:S01]  /*5790*/  IMAD R4, R78.reuse, R4, RZ ;  /* 0x000000044e047224 */ /* 0x048fe200078e02ff */
[----:B------:R-:W-:Y:S01]  /*57a0*/  SHF.L.U32 R133, R93, 0x10, RZ ;  /* 0x000000105d857819 */ /* 0x000fe200000006ff */
[----:B------:R-:W-:Y:S01]  /*57b0*/  IMAD R5, R78, R5, RZ ;  /* 0x000000054e057224 */ /* 0x000fe200078e02ff */
[----:B------:R-:W-:Y:S01]  /*57c0*/  PRMT R131, R94, 0x8880, RZ ;  /* 0x000088805e837816 */ /* 0x000fe200000000ff */
[C---:B------:R-:W-:Y:S01]  /*57d0*/  IMAD R6, R78.reuse, R6, RZ ;  /* 0x000000064e067224 */ /* 0x040fe200078e02ff */
[----:B------:R-:W-:Y:S01]  /*57e0*/  SYNCS.ARRIVE.TRANS64.RED.A1T0 RZ, [UR5], RZ ;  /* 0x000000ffffff79a7 */ /* 0x000fe20008100405 */
[-C--:B------:R-:W-:Y:S01]  /*57f0*/  IMAD R4, R81, R80.reuse, R4 ;  /* 0x0000005051047224 */ /* 0x080fe200078e0204 */
[----:B------:R-:W-:Y:S01]  /*5800*/  MOV R81, R145 ;  /* 0x0000009100517202 */ /* 0x000fe20000000f00 */
[----:B------:R-:W-:Y:S01]  /*5810*/  IMAD R7, R78, R7, RZ ;  /* 0x000000074e077224 */ /* 0x000fe200078e02ff */
[----:B------:R-:W-:Y:S01]  /*5820*/  SHF.L.U32 R130, R94, 0x10, RZ ;  /* 0x000000105e827819 */ /* 0x000fe200000006ff */
[-C--:B------:R-:W-:Y:S01]  /*5830*/  IMAD R5, R82, R80.reuse, R5 ;  /* 0x0000005052057224 */ /* 0x080fe200078e0205 */
[----:B------:R-:W-:Y:S01]  /*5840*/  SHF.R.S32.HI R82, RZ, 0x18, R144 ;  /* 0x00000018ff527819 */ /* 0x000fe20000011490 */
[----:B------:R-:W-:Y:S01]  /*5850*/  IMAD R6, R83, R80, R6 ;  /* 0x0000005053067224 */ /* 0x000fe200078e0206 */
[C---:B------:R-:W-:Y:S01]  /*5860*/  PRMT R128, R95.reuse, 0x8880, RZ ;  /* 0x000088805f807816 */ /* 0x040fe200000000ff */
[----:B------:R-:W-:Y:S01]  /*5870*/  IMAD R8, R78, R8, RZ ;  /* 0x000000084e087224 */ /* 0x000fe200078e02ff */
[----:B------:R-:W-:Y:S01]  /*5880*/  SHF.L.U32 R127, R95, 0x10, RZ ;  /* 0x000000105f7f7819 */ /* 0x000fe200000006ff */
[-C--:B------:R-:W-:Y:S01]  /*5890*/  IMAD R7, R84, R80.reuse, R7 ;  /* 0x0000005054077224 */ /* 0x080fe200078e0207 */
[----:B------:R-:W-:Y:S01]  /*58a0*/  PRMT R125, R96, 0x8880, RZ ;  /* 0x00008880607d7816 */ /* 0x000fe200000000ff */
[----:B------:R-:W-:Y:S01]  /*58b0*/  IMAD R9, R78, R9, RZ ;  /* 0x000000094e097224 */ /* 0x000fe200078e02ff */
[----:B------:R-:W-:Y:S01]  /*58c0*/  SHF.L.U32 R124, R96, 0x10, RZ ;  /* 0x00000010607c7819 */ /* 0x000fe200000006ff */
[----:B------:R-:W-:Y:S01]  /*58d0*/  IMAD R8, R81, R80, R8 ;  /* 0x0000005051087224 */ /* 0x000fe200078e0208 */
[----:B------:R-:W-:Y:S01]  /*58e0*/  I2IP.S8.S32.SAT R148, R7, R6, RZ ;  /* 0x0000000607947239 */ /* 0x000fe200000014ff */
[C---:B------:R-:W-:Y:S01]  /*58f0*/  IMAD R10, R78.reuse, R10, RZ ;  /* 0x0000000a4e0a7224 */ /* 0x040fe200078e02ff */
[----:B------:R-:W-:Y:S01]  /*5900*/  PRMT R122, R97, 0x8880, RZ ;  /* 0x00008880617a7816 */ /* 0x000fe200000000ff */
[----:B------:R-:W-:Y:S01]  /*5910*/  IMAD R11, R78, R11, RZ ;  /* 0x0000000b4e0b7224 */ /* 0x000fe200078e02ff */
[----:B------:R-:W-:Y:S01]  /*5920*/  I2IP.S8.S32.SAT R148, R5, R4, R148 ;  /* 0x0000000405947239 */ /* 0x000fe20000001494 */
[----:B------:R-:W-:Y:S01]  /*5930*/  IMAD R9, R82, R80, R9 ;  /* 0x0000005052097224 */ /* 0x000fe200078e0209 */
[----:B------:R-:W-:Y:S01]  /*5940*/  SHF.R.S32.HI R82, RZ, 0x18, R141 ;  /* 0x00000018ff527819 */ /* 0x000fe2000001148d */
[----:B------:R-:W-:Y:S01]  /*5950*/  IMAD R12, R78, R12, RZ ;  /* 0x0000000c4e0c7224 */ /* 0x000fe200078e02ff */
[C---:B------:R-:W-:Y:S01]  /*5960*/  PRMT R119, R98.reuse, 0x8880, RZ ;  /* 0x0000888062777816 */ /* 0x040fe200000000ff */
[----:B------:R-:W-:Y:S01]  /*5970*/  IMAD.MOV.U32 R83, RZ, RZ, R142 ;  /* 0x000000ffff537224 */ /* 0x000fe200078e008e */
[----:B------:R-:W-:Y:S01]  /*5980*/  SHF.L.U32 R118, R98, 0x10, RZ ;  /* 0x0000001062767819 */ /* 0x000fe200000006ff */
[C---:B------:R-:W-:Y:S01]  /*5990*/  IMAD R13, R78.reuse, R13, RZ ;  /* 0x0000000d4e0d7224 */ /* 0x040fe200078e02ff */
[C---:B------:R-:W-:Y:S01]  /*59a0*/  PRMT R116, R99.reuse, 0x8880, RZ ;  /* 0x0000888063747816 */ /* 0x040fe200000000ff */
[C---:B------:R-:W-:Y:S01]  /*59b0*/  IMAD R14, R78.reuse, R14, RZ ;  /* 0x0000000e4e0e7224 */ /* 0x040fe200078e02ff */
[----:B------:R-:W-:Y:S01]  /*59c0*/  SHF.L.U32 R115, R99, 0x10, RZ ;  /* 0x0000001063737819 */ /* 0x000fe200000006ff */
[----:B------:R-:W-:Y:S01]  /*59d0*/  IMAD R15, R78, R15, RZ ;  /* 0x0000000f4e0f7224 */ /* 0x000fe200078e02ff */
[----:B------:R-:W-:Y:S01]  /*59e0*/  PRMT R113, R100, 0x8880, RZ ;  /* 0x0000888064717816 */ /* 0x000fe200000000ff */
[----:B------:R-:W-:Y:S01]  /*59f0*/  IMAD R0, R78, R16, RZ ;  /* 0x000000104e007224 */ /* 0x000fe200078e02ff */
[----:B------:R-:W-:Y:S01]  /*5a00*/  SHF.L.U32 R112, R100, 0x10, RZ ;  /* 0x0000001064707819 */ /* 0x000fe200000006ff */
[C---:B------:R-:W-:Y:S01]  /*5a10*/  IMAD R2, R78.reuse, R17, RZ ;  /* 0x000000114e027224 */ /* 0x040fe200078e02ff */
[C---:B------:R-:W-:Y:S01]  /*5a20*/  PRMT R110, R101.reuse, 0x8880, RZ ;  /* 0x00008880656e7816 */ /* 0x040fe200000000ff */
[C---:B------:R-:W-:Y:S01]  /*5a30*/  IMAD R3, R78.reuse, R18, RZ ;  /* 0x000000124e037224 */ /* 0x040fe200078e02ff */
[----:B------:R-:W-:Y:S01]  /*5a40*/  SHF.L.U32 R109, R101, 0x10, RZ ;  /* 0x00000010656d7819 */ /* 0x000fe200000006ff */
[----:B------:R-:W-:Y:S01]  /*5a50*/  IMAD R19, R78, R19, RZ ;  /* 0x000000134e137224 */ /* 0x000fe200078e02ff */
[----:B------:R-:W-:Y:S01]  /*5a60*/  PRMT R107, R102, 0x8880, RZ ;  /* 0x00008880666b7816 */ /* 0x000fe200000000ff */
[C---:B------:R-:W-:Y:S01]  /*5a70*/  IMAD R16, R78.reuse, R20, RZ ;  /* 0x000000144e107224 */ /* 0x040fe200078e02ff */
[----:B------:R-:W-:Y:S01]  /*5a80*/  PRMT R104, R103, 0x8880, RZ ;  /* 0x0000888067687816 */ /* 0x000fe200000000ff */
[C---:B------:R-:W-:Y:S01]  /*5a90*/  IMAD R17, R78.reuse, R21, RZ ;  /* 0x000000154e117224 */ /* 0x040fe200078e02ff */
[----:B------:R-:W-:Y:S01]  /*5aa0*/  SHF.L.U32 R143, R89, 0x8, RZ ;  /* 0x00000008598f7819 */ /* 0x000fe200000006ff */
[C---:B------:R-:W-:Y:S01]  /*5ab0*/  IMAD R18, R78.reuse, R22, RZ ;  /* 0x000000164e127224 */ /* 0x040fe200078e02ff */
[----:B------:R-:W-:Y:S01]  /*5ac0*/  SHF.R.S32.HI R89, RZ, 0x18, R92 ;  /* 0x00000018ff597819 */ /* 0x000fe2000001145c */
[C---:B------:R-:W-:Y:S01]  /*5ad0*/  IMAD R23, R78.reuse, R23, RZ ;  /* 0x000000174e177224 */ /* 0x040fe200078e02ff */
[----:B------:R-:W-:Y:S01]  /*5ae0*/  SHF.R.S32.HI R81, RZ, 0x18, R143 ;  /* 0x00000018ff517819 */ /* 0x000fe2000001148f */
[----:B------:R-:W-:Y:S01]  /*5af0*/  IMAD R20, R78, R24, RZ ;  /* 0x000000184e147224 */ /* 0x000fe200078e02ff */
[----:B------:R-:W-:Y:S01]  /*5b00*/  SHF.L.U32 R87, R90, 0x8, RZ ;  /* 0x000000085a577819 */ /* 0x000fe200000006ff */
[----:B------:R-:W-:Y:S01]  /*5b10*/  IMAD R21, R78, R25, RZ ;  /* 0x000000194e157224 */ /* 0x000fe200078e02ff */
[----:B------:R-:W-:Y:S01]  /*5b20*/  SHF.R.S32.HI R90, RZ, 0x18, R93 ;  /* 0x00000018ff5a7819 */ /* 0x000fe2000001145d */
[----:B------:R-:W-:Y:S01]  /*5b30*/  IMAD R10, R81, R80, R10 ;  /* 0x00000050510a7224 */ /* 0x000fe200078e020a */
[----:B------:R-:W-:Y:S01]  /*5b40*/  MOV R81, R140 ;  /* 0x0000008c00517202 */ /* 0x000fe20000000f00 */
[-C--:B------:R-:W-:Y:S01]  /*5b50*/  IMAD R11, R85, R80.reuse, R11 ;  /* 0x00000050550b7224 */ /* 0x080fe200078e020b */
[----:B------:R-:W-:Y:S01]  /*5b60*/  SHF.R.S32.HI R87, RZ, 0x18, R87 ;  /* 0x00000018ff577819 */ /* 0x000fe20000011457 */
[-C--:B------:R-:W-:Y:S01]  /*5b70*/  IMAD R12, R83, R80.reuse, R12 ;  /* 0x00000050530c7224 */ /* 0x080fe200078e020c */
[----:B------:R-:W-:Y:S01]  /*5b80*/  SHF.R.S32.HI R83, RZ, 0x18, R139 ;  /* 0x00000018ff537819 */ /* 0x000fe2000001148b */
[----:B------:R-:W-:Y:S01]  /*5b90*/  IMAD R13, R82, R80, R13 ;  /* 0x00000050520d7224 */ /* 0x000fe200078e020d */
[----:B------:R-:W-:Y:S01]  /*5ba0*/  I2IP.S8.S32.SAT R149, R11, R10, RZ ;  /* 0x0000000a0b957239 */ /* 0x000fe200000014ff */
[-C--:B------:R-:W-:Y:S01]  /*5bb0*/  IMAD R14, R87, R80.reuse, R14 ;  /* 0x00000050570e7224 */ /* 0x080fe200078e020e */
[----:B------:R-:W-:Y:S01]  /*5bc0*/  SHF.R.S32.HI R82, RZ, 0x18, R136 ;  /* 0x00000018ff527819 */ /* 0x000fe20000011488 */
[----:B------:R-:W-:Y:S01]  /*5bd0*/  IMAD R15, R86, R80, R15 ;  /* 0x00000050560f7224 */ /* 0x000fe200078e020f */
[----:B------:R-:W-:Y:S01]  /*5be0*/  I2IP.S8.S32.SAT R149, R9, R8, R149 ;  /* 0x0000000809957239 */ /* 0x000fe20000001495 */
[-C--:B------:R-:W-:Y:S01]  /*5bf0*/  IMAD R0, R81, R80.reuse, R0 ;  /* 0x0000005051007224 */ /* 0x080fe200078e0200 */
[----:B------:R-:W-:Y:S01]  /*5c00*/  SHF.L.U32 R138, R91, 0x8, RZ ;  /* 0x000000085b8a7819 */ /* 0x000fe200000006ff */
[----:B------:R-:W-:Y:S01]  /*5c10*/  IMAD R2, R83, R80, R2 ;  /* 0x0000005053027224 */ /* 0x000fe200078e0202 */
[----:B------:R-:W-:Y:S01]  /*5c20*/  I2IP.S8.S32.SAT R150, R15, R14, RZ ;  /* 0x0000000e0f967239 */ /* 0x000fe200000014ff */
[C---:B------:R-:W-:Y:S01]  /*5c30*/  IMAD R22, R78.reuse, R26, RZ ;  /* 0x0000001a4e167224 */ /* 0x040fe200078e02ff */
[----:B------:R-:W-:Y:S01]  /*5c40*/  MOV R83, R137 ;  /* 0x0000008900537202 */ /* 0x000fe20000000f00 */
[C---:B------:R-:W-:Y:S01]  /*5c50*/  IMAD R27, R78.reuse, R27, RZ ;  /* 0x0000001b4e1b7224 */ /* 0x040fe200078e02ff */
[----:B------:R-:W-:Y:S01]  /*5c60*/  I2IP.S8.S32.SAT R150, R13, R12, R150 ;  /* 0x0000000c0d967239 */ /* 0x000fe20000001496 */
[C---:B------:R-:W-:Y:S01]  /*5c70*/  IMAD R24, R78.reuse, R28, RZ ;  /* 0x0000001c4e187224 */ /* 0x040fe200078e02ff */
[----:B------:R-:W-:Y:S01]  /*5c80*/  SHF.R.S32.HI R81, RZ, 0x18, R138 ;  /* 0x00000018ff517819 */ /* 0x000fe2000001148a */
[C---:B------:R-:W-:Y:S01]  /*5c90*/  IMAD R25, R78.reuse, R29, RZ ;  /* 0x0000001d4e197224 */ /* 0x040fe200078e02ff */
[----:B------:R-:W-:Y:S01]  /*5ca0*/  SHF.R.S32.HI R91, RZ, 0x18, R94 ;  /* 0x00000018ff5b7819 */ /* 0x000fe2000001145e */
[----:B------:R-:W-:Y:S01]  /*5cb0*/  IMAD R26, R78, R30, RZ ;  /* 0x0000001e4e1a7224 */ /* 0x000fe200078e02ff */
[----:B------:R-:W-:Y:S01]  /*5cc0*/  SHF.R.S32.HI R94, RZ, 0x18, R97 ;  /* 0x00000018ff5e7819 */ /* 0x000fe20000011461 */
[-C--:B------:R-:W-:Y:S01]  /*5cd0*/  IMAD R3, R81, R80.reuse, R3 ;  /* 0x0000005051037224 */ /* 0x080fe200078e0203 */
[----:B------:R-:W-:Y:S01]  /*5ce0*/  SHF.L.U32 R135, R92, 0x8, RZ ;  /* 0x000000085c877819 */ /* 0x000fe200000006ff */
[----:B------:R-:W-:Y:S01]  /*5cf0*/  IMAD R19, R88, R80, R19 ;  /* 0x0000005058137224 */ /* 0x000fe200078e0213 */
[----:B------:R-:W-:Y:S01]  /*5d00*/  MOV R81, R134 ;  /* 0x0000008600517202 */ /* 0x000fe20000000f00 */
[-C--:B------:R-:W-:Y:S01]  /*5d10*/  IMAD R16, R83, R80.reuse, R16 ;  /* 0x0000005053107224 */ /* 0x080fe200078e0210 */
[----:B------:R-:W-:Y:S01]  /*5d20*/  SHF.R.S32.HI R85, RZ, 0x18, R135 ;  /* 0x00000018ff557819 */ /* 0x000fe20000011487 */
[-C--:B------:R-:W-:Y:S01]  /*5d30*/  IMAD R17, R82, R80.reuse, R17 ;  /* 0x0000005052117224 */ /* 0x080fe200078e0211 */
[----:B------:R-:W-:Y:S01]  /*5d40*/  I2IP.S8.S32.SAT R151, R19, R3, RZ ;  /* 0x0000000313977239 */ /* 0x000fe200000014ff */
[----:B------:R-:W-:Y:S01]  /*5d50*/  IMAD R31, R78, R31, RZ ;  /* 0x0000001f4e1f7224 */ /* 0x000fe200078e02ff */
[----:B------:R-:W-:Y:S01]  /*5d60*/  SHF.R.S32.HI R82, RZ, 0x18, R133 ;  /* 0x00000018ff527819 */ /* 0x000fe20000011485 */
[-C--:B------:R-:W-:Y:S01]  /*5d70*/  IMAD R18, R85, R80.reuse, R18 ;  /* 0x0000005055127224 */ /* 0x080fe200078e0212 */
[----:B------:R-:W-:Y:S01]  /*5d80*/  SHF.L.U32 R132, R93, 0x8, RZ ;  /* 0x000000085d847819 */ /* 0x000fe200000006ff */
[----:B------:R-:W-:Y:S01]  /*5d90*/  IMAD R23, R89, R80, R23 ;  /* 0x0000005059177224 */ /* 0x000fe200078e0217 */
[----:B------:R-:W-:Y:S01]  /*5da0*/  I2IP.S8.S32.SAT R151, R2, R0, R151 ;  /* 0x0000000002977239 */ /* 0x000fe20000001497 */
[-C--:B------:R-:W-:Y:S01]  /*5db0*/  IMAD R20, R81, R80.reuse, R20 ;  /* 0x0000005051147224 */ /* 0x080fe200078e0214 */
[----:B------:R-:W-:Y:S01]  /*5dc0*/  SHF.R.S32.HI R81, RZ, 0x18, R132 ;  /* 0x00000018ff517819 */ /* 0x000fe20000011484 */
[----:B------:R-:W-:Y:S01]  /*5dd0*/  IMAD R21, R82, R80, R21 ;  /* 0x0000005052157224 */ /* 0x000fe200078e0215 */
[----:B------:R-:W-:Y:S01]  /*5de0*/  I2IP.S8.S32.SAT R160, R23, R18, RZ ;  /* 0x0000001217a07239 */ /* 0x000fe200000014ff */
[----:B------:R-:W-:Y:S01]  /*5df0*/  IMAD R28, R78, R32, RZ ;  /* 0x000000204e1c7224 */ /* 0x000fe200078e02ff */
[----:B------:R-:W-:Y:S01]  /*5e00*/  MOV R83, R131 ;  /* 0x0000008300537202 */ /* 0x000fe20000000f00 */
[-C--:B------:R-:W-:Y:S01]  /*5e10*/  IMAD R22, R81, R80.reuse, R22 ;  /* 0x0000005051167224 */ /* 0x080fe200078e0216 */
[----:B------:R-:W-:Y:S01]  /*5e20*/  SHF.R.S32.HI R82, RZ, 0x18, R130 ;  /* 0x00000018ff527819 */ /* 0x000fe20000011482 */
[-C--:B------:R-:W-:Y:S01]  /*5e30*/  IMAD R27, R90, R80.reuse, R27 ;  /* 0x000000505a1b7224 */ /* 0x080fe200078e021b */
[----:B------:R-:W-:Y:S01]  /*5e40*/  SHF.R.S32.HI R85, RZ, 0x18, R129 ;  /* 0x00000018ff557819 */ /* 0x000fe20000011481 */
[-C--:B------:R-:W-:Y:S01]  /*5e50*/  IMAD R24, R83, R80.reuse, R24 ;  /* 0x0000005053187224 */ /* 0x080fe200078e0218 */
[----:B------:R1:W-:Y:S01]  /*5e60*/  STS.128 [R180+UR43+0x2200], R148 ;  /* 0x00220094b4007988 */ /* 0x0003e20008000c2b */
[-C--:B------:R-:W-:Y:S01]  /*5e70*/  IMAD R25, R82, R80.reuse, R25 ;  /* 0x0000005052197224 */ /* 0x080fe200078e0219 */
[----:B------:R-:W-:Y:S01]  /*5e80*/  SHF.L.U32 R126, R95, 0x8, RZ ;  /* 0x000000085f7e7819 */ /* 0x000fe200000006ff */
[----:B------:R-:W-:Y:S01]  /*5e90*/  IMAD R26, R85, R80, R26 ;  /* 0x00000050551a7224 */ /* 0x000fe200078e021a */
[----:B------:R-:W-:Y:S01]  /*5ea0*/  I2IP.S8.S32.SAT R160, R17, R16, R160 ;  /* 0x0000001011a07239 */ /* 0x000fe200000014a0 */
[----:B------:R-:W-:Y:S01]  /*5eb0*/  IMAD.MOV.U32 R81, RZ, RZ, R128 ;  /* 0x000000ffff517224 */ /* 0x000fe200078e0080 */
[----:B------:R-:W-:Y:S01]  /*5ec0*/  SHF.R.S32.HI R82, RZ, 0x18, R127 ;  /* 0x00000018ff527819 */ /* 0x000fe2000001147f */
[C---:B------:R-:W-:Y:S01]  /*5ed0*/  IMAD R29, R78.reuse, R33, RZ ;  /* 0x000000214e1d7224 */ /* 0x040fe200078e02ff */
[----:B------:R-:W-:Y:S01]  /*5ee0*/  I2IP.S8.S32.SAT R161, R27, R22, RZ ;  /* 0x000000161ba17239 */ /* 0x000fe200000014ff */
[----:B------:R-:W-:Y:S01]  /*5ef0*/  IMAD R31, R91, R80, R31 ;  /* 0x000000505b1f7224 */ /* 0x000fe200078e021f */
[----:B------:R-:W-:Y:S01]  /*5f00*/  SHF.R.S32.HI R83, RZ, 0x18, R126 ;  /* 0x00000018ff537819 */ /* 0x000fe2000001147e */
[C---:B------:R-:W-:Y:S01]  /*5f10*/  IMAD R30, R78.reuse, R34, RZ ;  /* 0x000000224e1e7224 */ /* 0x040fe200078e02ff */
[----:B------:R-:W-:Y:S01]  /*5f20*/  I2IP.S8.S32.SAT R161, R21, R20, R161 ;  /* 0x0000001415a17239 */ /* 0x000fe200000014a1 */
[----:B------:R-:W-:Y:S01]  /*5f30*/  IMAD R28, R81, R80, R28 ;  /* 0x00000050511c7224 */ /* 0x000fe200078e021c */
[----:B------:R-:W-:Y:S01]  /*5f40*/  SHF.R.S32.HI R92, RZ, 0x18, R95 ;  /* 0x00000018ff5c7819 */ /* 0x000fe2000001145f */
[----:B------:R-:W-:Y:S01]  /*5f50*/  IMAD R35, R78, R35, RZ ;  /* 0x000000234e237224 */ /* 0x000fe200078e02ff */
[----:B------:R-:W-:Y:S01]  /*5f60*/  I2IP.S8.S32.SAT R162, R31, R26, RZ ;  /* 0x0000001a1fa27239 */ /* 0x000fe200000014ff */
[----:B------:R-:W-:Y:S01]  /*5f70*/  IMAD R29, R82, R80, R29 ;  /* 0x00000050521d7224 */ /* 0x000fe200078e021d */
[----:B------:R-:W-:Y:S01]  /*5f80*/  MOV R81, R125 ;  /* 0x0000007d00517202 */ /* 0x000fe20000000f00 */
[----:B------:R-:W-:Y:S01]  /*5f90*/  IMAD R32, R78, R36, RZ ;  /* 0x000000244e207224 */ /* 0x000fe200078e02ff */
[----:B------:R-:W-:Y:S01]  /*5fa0*/  I2IP.S8.S32.SAT R162, R25, R24, R162 ;  /* 0x0000001819a27239 */ /* 0x000fe200000014a2 */
[-C--:B------:R-:W-:Y:S01]  /*5fb0*/  IMAD R30, R83, R80.reuse, R30 ;  /* 0x00000050531e7224 */ /* 0x080fe200078e021e */
[----:B------:R-:W-:Y:S01]  /*5fc0*/  SHF.L.U32 R123, R96, 0x8, RZ ;  /* 0x00000008607b7819 */ /* 0x000fe200000006ff */
[----:B------:R-:W-:Y:S01]  /*5fd0*/  IMAD R35, R92, R80, R35 ;  /* 0x000000505c237224 */ /* 0x000fe200078e0223 */
[----:B------:R-:W-:Y:S01]  /*5fe0*/  SHF.R.S32.HI R82, RZ, 0x18, R124 ;  /* 0x00000018ff527819 */ /* 0x000fe2000001147c */
[C---:B------:R-:W-:Y:S01]  /*5ff0*/  IMAD R33, R78.reuse, R37, RZ ;  /* 0x000000254e217224 */ /* 0x040fe200078e02ff */
[----:B------:R-:W-:Y:S01]  /*6000*/  MOV R83, R122 ;  /* 0x0000007a00537202 */ /* 0x000fe20000000f00 */
[----:B------:R-:W-:Y:S01]  /*6010*/  IMAD R32, R81, R80, R32 ;  /* 0x0000005051207224 */ /* 0x000fe200078e0220 */
[----:B------:R-:W-:Y:S01]  /*6020*/  SHF.R.S32.HI R81, RZ, 0x18, R123 ;  /* 0x00000018ff517819 */ /* 0x000fe2000001147b */
[C---:B------:R-:W-:Y:S01]  /*6030*/  IMAD R34, R78.reuse, R38, RZ ;  /* 0x000000264e227224 */ /* 0x040fe200078e02ff */
[----:B------:R-:W-:Y:S01]  /*6040*/  SHF.R.S32.HI R93, RZ, 0x18, R96 ;  /* 0x00000018ff5d7819 */ /* 0x000fe20000011460 */
[----:B------:R-:W-:Y:S01]  /*6050*/  IMAD R39, R78, R39, RZ ;  /* 0x000000274e277224 */ /* 0x000fe200078e02ff */
[----:B------:R-:W-:Y:S01]  /*6060*/  I2IP.S8.S32.SAT R163, R35, R30, RZ ;  /* 0x0000001e23a37239 */ /* 0x000fe200000014ff */
[----:B------:R-:W-:Y:S01]  /*6070*/  IMAD R33, R82, R80, R33 ;  /* 0x0000005052217224 */ /* 0x000fe200078e0221 */
[----:B------:R-:W-:Y:S01]  /*6080*/  SHF.L.U32 R120, R97, 0x8, RZ ;  /* 0x0000000861787819 */ /* 0x000fe200000006ff */
[C---:B------:R-:W-:Y:S01]  /*6090*/  IMAD R36, R78.reuse, R40, RZ ;  /* 0x000000284e247224 */ /* 0x040fe200078e02ff */
[----:B------:R-:W-:Y:S01]  /*60a0*/  I2IP.S8.S32.SAT R163, R29, R28, R163 ;  /* 0x0000001c1da37239 */ /* 0x000fe200000014a3 */
[-C--:B------:R-:W-:Y:S01]  /*60b0*/  IMAD R34, R81, R80.reuse, R34 ;  /* 0x0000005051227224 */ /* 0x080fe200078e0222 */
[----:B------:R-:W-:Y:S01]  /*60c0*/  SHF.R.S32.HI R82, RZ, 0x18, R121 ;  /* 0x00000018ff527819 */ /* 0x000fe20000011479 */
[C---:B------:R-:W-:Y:S01]  /*60d0*/  IMAD R37, R78.reuse, R41, RZ ;  /* 0x000000294e257224 */ /* 0x040fe200078e02ff */
[----:B------:R-:W-:Y:S01]  /*60e0*/  MOV R81, R119 ;  /* 0x0000007700517202 */ /* 0x000fe20000000f00 */
[----:B------:R-:W-:Y:S01]  /*60f0*/  IMAD R39, R93, R80, R39 ;  /* 0x000000505d277224 */ /* 0x000fe200078e0227 */
[----:B------:R-:W-:Y:S01]  /*6100*/  SHF.R.S32.HI R85, RZ, 0x18, R120 ;  /* 0x00000018ff557819 */ /* 0x000fe20000011478 */
[C---:B------:R-:W-:Y:S01]  /*6110*/  IMAD R38, R78.reuse, R42, RZ ;  /* 0x0000002a4e267224 */ /* 0x040fe200078e02ff */
[----:B------:R1:W-:Y:S01]  /*6120*/  STS.128 [R179+0x2200], R160 ;  /* 0x002200a0b3007388 */ /* 0x0003e20000000c00 */
[----:B------:R-:W-:Y:S01]  /*6130*/  IMAD R36, R83, R80, R36 ;  /* 0x0000005053247224 */ /* 0x000fe200078e0224 */
[----:B------:R-:W-:Y:S01]  /*6140*/  I2IP.S8.S32.SAT R172, R39, R34, RZ ;  /* 0x0000002227ac7239 */ /* 0x000fe200000014ff */
[----:B------:R-:W-:Y:S01]  /*6150*/  IMAD R43, R78, R43, RZ ;  /* 0x0000002b4e2b7224 */ /* 0x000fe200078e02ff */
[----:B------:R-:W-:Y:S01]  /*6160*/  MOV R83, R116 ;  /* 0x0000007400537202 */ /* 0x000fe20000000f00 */
[----:B------:R-:W-:Y:S01]  /*6170*/  IMAD R37, R82, R80, R37 ;  /* 0x0000005052257224 */ /* 0x000fe200078e0225 */
[----:B------:R-:W-:Y:S01]  /*6180*/  I2IP.S8.S32.SAT R172, R33, R32, R172 ;  /* 0x0000002021ac7239 */ /* 0x000fe200000014ac */
[----:B------:R-:W-:Y:S01]  /*6190*/  IMAD R40, R78, R44, RZ ;  /* 0x0000002c4e287224 */ /* 0x000fe200078e02ff */
[----:B------:R-:W-:Y:S01]  /*61a0*/  SHF.R.S32.HI R82, RZ, 0x18, R118 ;  /* 0x00000018ff527819 */ /* 0x000fe20000011476 */
[-C--:B------:R-:W-:Y:S01]  /*61b0*/  IMAD R38, R85, R80.reuse, R38 ;  /* 0x0000005055267224 */ /* 0x080fe200078e0226 */
[----:B------:R-:W-:Y:S01]  /*61c0*/  SHF.L.U32 R117, R98, 0x8, RZ ;  /* 0x0000000862757819 */ /* 0x000fe200000006ff */
[-C--:B------:R-:W-:Y:S01]  /*61d0*/  IMAD R43, R94, R80.reuse, R43 ;  /* 0x000000505e2b7224 */ /* 0x080fe200078e022b */
[----:B------:R-:W-:Y:S01]  /*61e0*/  SHF.R.S32.HI R95, RZ, 0x18, R98 ;  /* 0x00000018ff5f7819 */ /* 0x000fe20000011462 */
[C---:B------:R-:W-:Y:S01]  /*61f0*/  IMAD R41, R78.reuse, R45, RZ ;  /* 0x0000002d4e297224 */ /* 0x040fe200078e02ff */
[----:B------:R-:W-:Y:S01]  /*6200*/  SHF.R.S32.HI R85, RZ, 0x18, R114 ;  /* 0x00000018ff557819 */ /* 0x000fe20000011472 */
[----:B------:R-:W-:Y:S01]  /*6210*/  IMAD R40, R81, R80, R40 ;  /* 0x0000005051287224 */ /* 0x000fe200078e0228 */
[----:B------:R-:W-:Y:S01]  /*6220*/  SHF.R.S32.HI R81, RZ, 0x18, R117 ;  /* 0x00000018ff517819 */ /* 0x000fe20000011475 */
[C---:B------:R-:W-:Y:S01]  /*6230*/  IMAD R42, R78.reuse, R46, RZ ;  /* 0x0000002e4e2a7224 */ /* 0x040fe200078e02ff */
[----:B------:R-:W-:Y:S01]  /*6240*/  I2IP.S8.S32.SAT R173, R43, R38, RZ ;  /* 0x000000262bad7239 */ /* 0x000fe200000014ff */
[----:B------:R-:W-:Y:S01]  /*6250*/  IMAD R47, R78, R47, RZ ;  /* 0x0000002f4e2f7224 */ /* 0x000fe200078e02ff */
[----:B------:R-:W-:Y:S01]  /*6260*/  SHF.R.S32.HI R96, RZ, 0x18, R99 ;  /* 0x00000018ff607819 */ /* 0x000fe20000011463 */
[----:B------:R-:W-:Y:S01]  /*6270*/  IMAD R41, R82, R80, R41 ;  /* 0x0000005052297224 */ /* 0x000fe200078e0229 */
[----:B------:R-:W-:Y:S01]  /*6280*/  I2IP.S8.S32.SAT R173, R37, R36, R173 ;  /* 0x0000002425ad7239 */ /* 0x000fe200000014ad */
[C---:B------:R-:W-:Y:S01]  /*6290*/  IMAD R44, R78.reuse, R48, RZ ;  /* 0x000000304e2c7224 */ /* 0x040fe200078e02ff */
[----:B------:R-:W-:Y:S01]  /*62a0*/  SHF.R.S32.HI R82, RZ, 0x18, R115 ;  /* 0x00000018ff527819 */ /* 0x000fe20000011473 */
[-C--:B------:R-:W-:Y:S01]  /*62b0*/  IMAD R42, R81, R80.reuse, R42 ;  /* 0x00000050512a7224 */ /* 0x080fe200078e022a */
[----:B------:R-:W-:Y:S01]  /*62c0*/  SHF.R.S32.HI R97, RZ, 0x18, R100 ;  /* 0x00000018ff617819 */ /* 0x000fe20000011464 */
[C---:B------:R-:W-:Y:S01]  /*62d0*/  IMAD R45, R78.reuse, R49, RZ ;  /* 0x000000314e2d7224 */ /* 0x040fe200078e02ff */
[----:B------:R-:W-:Y:S01]  /*62e0*/  SHF.R.S32.HI R98, RZ, 0x18, R101 ;  /* 0x00000018ff627819 */ /* 0x000fe20000011465 */
[----:B------:R-:W-:Y:S01]  /*62f0*/  IMAD R47, R95, R80, R47 ;  /* 0x000000505f2f7224 */ /* 0x000fe200078e022f */
[----:B------:R-:W-:Y:S01]  /*6300*/  SHF.R.S32.HI R99, RZ, 0x18, R102 ;  /* 0x00000018ff637819 */ /* 0x000fe20000011466 */
[----:B------:R-:W-:Y:S01]  /*6310*/  IMAD R46, R78, R50, RZ ;  /* 0x000000324e2e7224 */ /* 0x000fe200078e02ff */
[----:B------:R-:W-:Y:S01]  /*6320*/  SHF.L.U32 R111, R100, 0x8, RZ ;  /* 0x00000008646f7819 */ /* 0x000fe200000006ff */
        /* <DEDUP_REMOVED lines=9> */
[----:B------:R-:W-:Y:S01]  /*63c0*/  SHF.R.S32.HI R100, RZ, 0x18, R103 ;  /* 0x00000018ff647819 */ /* 0x000fe20000011467 */
[----:B------:R-:W-:Y:S01]  /*63d0*/  IMAD.MOV.U32 R81, RZ, RZ, R113 ;  /* 0x000000ffff517224 */ /* 0x000fe200078e0071 */
[----:B------:R-:W-:Y:S01]  /*63e0*/  SHF.L.U32 R108, R101, 0x8, RZ ;  /* 0x00000008656c7819 */ /* 0x000fe200000006ff */
[-C--:B------:R-:W-:Y:S01]  /*63f0*/  IMAD R51, R96, R80.reuse, R51 ;  /* 0x0000005060337224 */ /* 0x080fe200078e0233 */
[----:B------:R-:W-:Y:S01]  /*6400*/  SHF.L.U32 R105, R102, 0x8, RZ ;  /* 0x0000000866697819 */ /* 0x000fe200000006ff */
[C---:B------:R-:W-:Y:S01]  /*6410*/  IMAD R49, R78.reuse, R53, RZ ;  /* 0x000000354e317224 */ /* 0x040fe200078e02ff */
[----:B------:R-:W-:Y:S01]  /*6420*/  SHF.L.U32 R102, R103, 0x10, RZ ;  /* 0x0000001067667819 */ /* 0x000fe200000006ff */
[----:B------:R-:W-:Y:S01]  /*6430*/  IMAD R48, R81, R80, R48 ;  /* 0x0000005051307224 */ /* 0x000fe200078e0230 */
[----:B------:R-:W-:Y:S01]  /*6440*/  SHF.R.S32.HI R81, RZ, 0x18, R111 ;  /* 0x00000018ff517819 */ /* 0x000fe2000001146f */
[C---:B------:R-:W-:Y:S01]  /*6450*/  IMAD R50, R78.reuse, R54, RZ ;  /* 0x000000364e327224 */ /* 0x040fe200078e02ff */
[----:B------:R-:W-:Y:S01]  /*6460*/  I2IP.S8.S32.SAT R175, R51, R46, RZ ;  /* 0x0000002e33af7239 */ /* 0x000fe200000014ff */
[----:B------:R-:W-:Y:S01]  /*6470*/  IMAD R55, R78, R55, RZ ;  /* 0x000000374e377224 */ /* 0x000fe200078e02ff */
[----:B------:R-:W-:Y:S01]  /*6480*/  SHF.L.U32 R101, R103, 0x8, RZ ;  /* 0x0000000867657819 */ /* 0x000fe200000006ff */
[----:B------:R-:W-:Y:S01]  /*6490*/  IMAD R49, R82, R80, R49 ;  /* 0x0000005052317224 */ /* 0x000fe200078e0231 */
[----:B------:R-:W-:Y:S01]  /*64a0*/  I2IP.S8.S32.SAT R175, R45, R44, R175 ;  /* 0x0000002c2daf7239 */ /* 0x000fe200000014af */
[C---:B------:R-:W-:Y:S01]  /*64b0*/  IMAD R52, R78.reuse, R56, RZ ;  /* 0x000000384e347224 */ /* 0x040fe200078e02ff */
[----:B------:R-:W-:Y:S01]  /*64c0*/  SHF.R.S32.HI R82, RZ, 0x18, R109 ;  /* 0x00000018ff527819 */ /* 0x000fe2000001146d */
[-C--:B------:R-:W-:Y:S01]  /*64d0*/  IMAD R50, R81, R80.reuse, R50 ;  /* 0x0000005051327224 */ /* 0x080fe200078e0232 */
[----:B------:R-:W-:Y:S01]  /*64e0*/  SHF.R.S32.HI R81, RZ, 0x18, R108 ;  /* 0x00000018ff517819 */ /* 0x000fe2000001146c */
[C---:B------:R-:W-:Y:S01]  /*64f0*/  IMAD R53, R78.reuse, R57, RZ ;  /* 0x000000394e357224 */ /* 0x040fe200078e02ff */
[----:B------:R1:W-:Y:S01]  /*6500*/  STS.128 [R178+0x2200], R172 ;  /* 0x002200acb2007388 */ /* 0x0003e20000000c00 */
[----:B------:R-:W-:Y:S02]  /*6510*/  IMAD R55, R97, R80, R55 ;  /* 0x0000005061377224 */ /* 0x000fe400078e0237 */
[C---:B------:R-:W-:Y:S02]  /*6520*/  IMAD R54, R78.reuse, R58, RZ ;  /* 0x0000003a4e367224 */ /* 0x040fe400078e02ff */
[----:B------:R-:W-:Y:S01]  /*6530*/  IMAD R52, R83, R80, R52 ;  /* 0x0000005053347224 */ /* 0x000fe200078e0234 */
[----:B------:R-:W-:Y:S01]  /*6540*/  I2IP.S8.S32.SAT R192, R55, R50, RZ ;  /* 0x0000003237c07239 */ /* 0x000fe200000014ff */
[----:B------:R-:W-:Y:S01]  /*6550*/  IMAD R59, R78, R59, RZ ;  /* 0x0000003b4e3b7224 */ /* 0x000fe200078e02ff */
[----:B------:R-:W-:Y:S01]  /*6560*/  MOV R83, R107 ;  /* 0x0000006b00537202 */ /* 0x000fe20000000f00 */
[----:B------:R-:W-:Y:S01]  /*6570*/  IMAD R53, R82, R80, R53 ;  /* 0x0000005052357224 */ /* 0x000fe200078e0235 */
[----:B------:R-:W-:Y:S01]  /*6580*/  I2IP.S8.S32.SAT R192, R49, R48, R192 ;  /* 0x0000003031c07239 */ /* 0x000fe200000014c0 */
[C---:B------:R-:W-:Y:S01]  /*6590*/  IMAD R56, R78.reuse, R60, RZ ;  /* 0x0000003c4e387224 */ /* 0x040fe200078e02ff */
[----:B------:R-:W-:Y:S01]  /*65a0*/  SHF.R.S32.HI R82, RZ, 0x18, R106 ;  /* 0x00000018ff527819 */ /* 0x000fe2000001146a */
[-C--:B------:R-:W-:Y:S01]  /*65b0*/  IMAD R54, R81, R80.reuse, R54 ;  /* 0x0000005051367224 */ /* 0x080fe200078e0236 */
[----:B------:R-:W-:Y:S01]  /*65c0*/  SHF.R.S32.HI R81, RZ, 0x18, R105 ;  /* 0x00000018ff517819 */ /* 0x000fe20000011469 */
[----:B------:R-:W-:Y:S02]  /*65d0*/  IMAD R57, R78, R61, RZ ;  /* 0x0000003d4e397224 */ /* 0x000fe400078e02ff */
[----:B------:R-:W-:Y:S02]  /*65e0*/  IMAD R59, R98, R80, R59 ;  /* 0x00000050623b7224 */ /* 0x000fe400078e023b */
[C---:B------:R-:W-:Y:S02]  /*65f0*/  IMAD R58, R78.reuse, R62, RZ ;  /* 0x0000003e4e3a7224 */ /* 0x040fe400078e02ff */
[----:B------:R-:W-:Y:S01]  /*6600*/  IMAD R56, R83, R80, R56 ;  /* 0x0000005053387224 */ /* 0x000fe200078e0238 */
[----:B------:R-:W-:Y:S01]  /*6610*/  I2IP.S8.S32.SAT R193, R59, R54, RZ ;  /* 0x000000363bc17239 */ /* 0x000fe200000014ff */
[----:B------:R-:W-:Y:S01]  /*6620*/  IMAD R63, R78, R63, RZ ;  /* 0x0000003f4e3f7224 */ /* 0x000fe200078e02ff */
[----:B------:R-:W-:Y:S01]  /*6630*/  MOV R83, R104 ;  /* 0x0000006800537202 */ /* 0x000fe20000000f00 */
[----:B------:R-:W-:Y:S01]  /*6640*/  IMAD R57, R82, R80, R57 ;  /* 0x0000005052397224 */ /* 0x000fe200078e0239 */
[----:B------:R-:W-:Y:S01]  /*6650*/  SHF.R.S32.HI R82, RZ, 0x18, R102 ;  /* 0x00000018ff527819 */ /* 0x000fe20000011466 */
[C---:B------:R-:W-:Y:S01]  /*6660*/  IMAD R60, R78.reuse, R64, RZ ;  /* 0x000000404e3c7224 */ /* 0x040fe200078e02ff */
[----:B------:R-:W-:Y:S01]  /*6670*/  I2IP.S8.S32.SAT R193, R53, R52, R193 ;  /* 0x0000003435c17239 */ /* 0x000fe200000014c1 */
[-C--:B------:R-:W-:Y:S01]  /*6680*/  IMAD R58, R81, R80.reuse, R58 ;  /* 0x00000050513a7224 */ /* 0x080fe200078e023a */
[----:B------:R-:W-:Y:S01]  /*6690*/  SHF.R.S32.HI R81, RZ, 0x18, R101 ;  /* 0x00000018ff517819 */ /* 0x000fe20000011465 */
[C---:B------:R-:W-:Y:S02]  /*66a0*/  IMAD R61, R78.reuse, R65, RZ ;  /* 0x000000414e3d7224 */ /* 0x040fe400078e02ff */
[-C--:B------:R-:W-:Y:S02]  /*66b0*/  IMAD R63, R99, R80.reuse, R63 ;  /* 0x00000050633f7224 */ /* 0x080fe400078e023f */
[----:B------:R-:W-:Y:S02]  /*66c0*/  IMAD R60, R83, R80, R60 ;  /* 0x00000050533c7224 */ /* 0x000fe400078e023c */
[----:B------:R-:W-:Y:S01]  /*66d0*/  IMAD R62, R78, R66, RZ ;  /* 0x000000424e3e7224 */ /* 0x000fe200078e02ff */
[----:B------:R-:W-:Y:S01]  /*66e0*/  I2IP.S8.S32.SAT R194, R63, R58, RZ ;  /* 0x0000003a3fc27239 */ /* 0x000fe200000014ff */
[----:B------:R-:W-:Y:S02]  /*66f0*/  IMAD R61, R82, R80, R61 ;  /* 0x00000050523d7224 */ /* 0x000fe400078e023d */
[----:B------:R-:W-:Y:S01]  /*6700*/  IMAD R67, R78, R67, RZ ;  /* 0x000000434e437224 */ /* 0x000fe200078e02ff */
[----:B------:R-:W-:Y:S01]  /*6710*/  I2IP.S8.S32.SAT R194, R57, R56, R194 ;  /* 0x0000003839c27239 */ /* 0x000fe200000014c2 */
[-C--:B------:R-:W-:Y:S02]  /*6720*/  IMAD R62, R81, R80.reuse, R62 ;  /* 0x00000050513e7224 */ /* 0x080fe400078e023e */
[----:B------:R-:W-:Y:S05]  /*6730*/  IMAD R67, R100, R80, R67 ;  /* 0x0000005064437224 */ /* 0x000fea00078e0243 */
[----:B------:R-:W-:Y:S04]  /*6740*/  I2IP.S8.S32.SAT R189, R67, R62, RZ ;  /* 0x0000003e43bd7239 */ /* 0x000fe800000014ff */
[----:B------:R-:W-:Y:S02]  /*6750*/  I2IP.S8.S32.SAT R195, R61, R60, R189 ;  /* 0x0000003c3dc37239 */ /* 0x000fe400000014bd */
[----:B------:R-:W-:Y:S03]  /*6760*/  IADD3 R189, PT, PT, R76, 0x1, RZ ;  /* 0x000000014cbd7810 */ /* 0x000fe60007ffe0ff */
[----:B------:R1:W-:Y:S01]  /*6770*/  STS.128 [R177+0x2200], R192 ;  /* 0x002200c0b1007388 */ /* 0x0003e20000000c00 */
[----:B------:R-:W-:Y:S01]  /*6780*/  @!PT LDS RZ, [RZ] ;  /* 0x00000000fffff984 */ /* 0x000fe20000000800 */
[----:B------:R-:W-:Y:S01]  /*6790*/  @!PT LDS RZ, [RZ] ;  /* 0x00000000fffff984 */ /* 0x000fe20000000800 */
[----:B------:R-:W-:Y:S01]  /*67a0*/  @!PT LDS RZ, [RZ] ;  /* 0x00000000fffff984 */ /* 0x000fe20000000800 */
[----:B------:R-:W-:Y:S01]  /*67b0*/  @!PT LDS RZ, [RZ] ;  /* 0x00000000fffff984 */ /* 0x000fe20000000800 */
[----:B------:R3:W-:Y:S07]  /*67c0*/  MEMBAR.ALL.CTA ;  /* 0x0000000000007992 */ /* 0x0007ee0000008000 */
[----:B---3--:R-:W3:Y:S02]  /*67d0*/  FENCE.VIEW.ASYNC.S ;  /* 0x00000000000073c6 */ /* 0x008ee40000000000 */
[----:B---3--:R-:W-:Y:S06]  /*67e0*/  BAR.SYNC.DEFER_BLOCKING 0x1, 0x80 ;  /* 0x0042000000007b1d */ /* 0x008fec0000010000 */
[----:B------:R-:W-:Y:S05]  /*67f0*/  @P0 BRA `(.L_x_92) ;  /* 0x0000000000340947 */ /* 0x000fea0003800000 */
[----:B------:R-:W-:Y:S01]  /*6800*/  UIADD3 UR12, UPT, UPT, UR43, 0x2200, URZ ;  /* 0x000022002b0c7890 */ /* 0x000fe2000fffe0ff */
[----:B------:R-:W-:Y:S01]  /*6810*/  R2UR UR9, R165 ;  /* 0x00000000a50972ca */ /* 0x000fe200000e0000 */
[----:B------:R-:W-:Y:S01]  /*6820*/  UIADD3 UR10, UP0, UPT, UR46, 0x680, URZ ;  /* 0x000006802e0a7890 */ /* 0x000fe2000ff1e0ff */
[----:B------:R-:W-:Y:S01]  /*6830*/  R2UR UR8, R167 ;  /* 0x00000000a70872ca */ /* 0x000fe200000e0000 */
[----:B------:R-:W-:Y:S02]  /*6840*/  UMOV UR7, UR36 ;  /* 0x0000002400077c82 */ /* 0x000fe40008000000 */
[----:B------:R-:W-:Y:S01]  /*6850*/  IMAD.U32 R186, RZ, RZ, UR12 ;  /* 0x0000000cffba7e24 */ /* 0x000fe2000f8e00ff */
[----:B------:R-:W-:Y:S04]  /*6860*/  UIADD3.X UR11, UPT, UPT, URZ, UR47, URZ, UP0, !UPT ;  /* 0x0000002fff0b7290 */ /* 0x000fe800087fe4ff */
[----:B------:R-:W-:Y:S03]  /*6870*/  R2UR UR4, R186 ;  /* 0x00000000ba0472ca */ /* 0x000fe600000e0000 */
[----:B------:R-:W-:Y:S02]  /*6880*/  USHF.L.U32 UR5, UR9, 0x6, URZ ;  /* 0x0000000609057899 */ /* 0x000fe400080006ff */
[----:B------:R-:W-:Y:S09]  /*6890*/  USHF.L.U32 UR6, UR8, 0x7, URZ ;  /* 0x0000000708067899 */ /* 0x000ff200080006ff */
[----:B------:R3:W-:Y:S01]  /*68a0*/  UTMASTG.3D [UR4], [UR10] ;  /* 0x000000040a0073b5 */ /* 0x0007e20008010000 */
[----:B------:R0:W-:Y:S01]  /*68b0*/  UTMACMDFLUSH ;  /* 0x00000000000079b7 */ /* 0x0001e20000000000 */
[----:B---3--:R-:W-:Y:S04]  /*68c0*/  DEPBAR.LE SB0, 0x0 ;  /* 0x000080000000791a */ /* 0x008fe80000000000 */
.L_x_92:
[----:B------:R-:W-:Y:S05]  /*68d0*/  BSYNC.RECONVERGENT B0 ;  /* 0x0000000000007941 */ /* 0x000fea0003800200 */
.L_x_91:
[----:B------:R-:W-:Y:S01]  /*68e0*/  BAR.SYNC.DEFER_BLOCKING 0x1, 0x80 ;  /* 0x0042000000007b1d */ /* 0x000fe20000010000 */
[----:B------:R-:W-:Y:S01]  /*68f0*/  ISETP.NE.AND P2, PT, R187, RZ, PT ;  /* 0x000000ffbb00720c */ /* 0x000fe20003f45270 */
[----:B------:R-:W-:Y:S01]  /*6900*/  IMAD.IADD R165, R75, 0x1, R164 ;  /* 0x000000014ba57824 */ /* 0x000fe200078e02a4 */
[----:B------:R-:W-:Y:S01]  /*6910*/  ISETP.NE.AND P0, PT, R188, 0x2, PT ;  /* 0x00000002bc00780c */ /* 0x000fe20003f05270 */
[----:B------:R-:W-:Y:S01]  /*6920*/  IMAD.IADD R167, R77, 0x1, R166 ;  /* 0x000000014da77824 */ /* 0x000fe200078e02a6 */
[----:B------:R-:W-:Y:S02]  /*6930*/  ISETP.NE.AND P1, PT, R189, 0x4, PT ;  /* 0x00000004bd00780c */ /* 0x000fe40003f25270 */
[----:B------:R-:W-:Y:S02]  /*6940*/  SEL R3, RZ, 0x1, P0 ;  /* 0x00000001ff037807 */ /* 0x000fe40000000000 */
[----:B------:R-:W-:Y:S02]  /*6950*/  SEL R0, RZ, 0x1, P1 ;  /* 0x00000001ff007807 */ /* 0x000fe40000800000 */
[----:B------:R-:W-:Y:S02]  /*6960*/  LOP3.LUT R184, R184, R3, RZ, 0x3c, !PT ;  /* 0x00000003b8b87212 */ /* 0x000fe400078e3cff */
[----:B------:R-:W-:Y:S02]  /*6970*/  LOP3.LUT R185, R185, R0, RZ, 0x3c, !PT ;  /* 0x00000000b9b97212 */ /* 0x000fe400078e3cff */
[----:B------:R-:W-:Y:S02]  /*6980*/  @P2 R2UR UR36, R182 ;  /* 0x00000000b62422ca */ /* 0x000fe400000e0000 */
[----:B------:R-:W-:Y:S02]  /*6990*/  SEL R188, R188, RZ, P0 ;  /* 0x000000ffbcbc7207 */ /* 0x000fe40000000000 */
[----:B------:R-:W-:Y:S01]  /*69a0*/  SEL R76, R189, RZ, P1 ;  /* 0x000000ffbd4c7207 */ /* 0x000fe20000800000 */
[----:B------:R-:W-:Y:S10]  /*69b0*/  @P2 BRA `(.L_x_93) ;  /* 0xffffffdc00342947 */ /* 0x000ff4000383ffff */
[----:B------:R-:W-:Y:S05]  /*69c0*/  EXIT ;  /* 0x000000000000794d */ /* 0x000fea0003800000 */
.L_x_19:
[----:B--2---:R2:W1:Y:S02]  /*69d0*/  SYNCS.PHASECHK.TRANS64.TRYWAIT P0, [R3+URZ+0xc0], R2 ;  /* 0x0000c002030075a7 */ /* 0x00446400080011ff */
[----:B-1----:R-:W-:Y:S05]  /*69e0*/  @!P0 NANOSLEEP.SYNCS 0x989680 ;  /* 0x009896800000895d */ /* 0x002fea0003900000 */
[----:B------:R-:W1:Y:S02]  /*69f0*/  @!P0 SYNCS.PHASECHK.TRANS64 P0, [R3+URZ+0xc0], R2 ;  /* 0x0000c002030085a7 */ /* 0x000e6400080010ff */
[----:B-1----:R-:W-:Y:S05]  /*6a00*/  @!P0 BRA `(.L_x_19) ;  /* 0xfffffffc00f08947 */ /* 0x002fea000383ffff */
[----:B------:R-:W-:Y:S05]  /*6a10*/  BRA `(.L_x_94) ;  /* 0xffffffa800d47947 */ /* 0x000fea000383ffff */
.L_x_22:
[----:B-1----:R-:W-:-:S07]  /*6a20*/  MOV R2, UR33 ;  /* 0x0000002100027c02 */ /* 0x002fce0008000f00 */
.L_x_95:
[----:B-1----:R1:W2:Y:S02]  /*6a30*/  SYNCS.PHASECHK.TRANS64.TRYWAIT P0, [R2+URZ+0x18], R5 ;  /* 0x00001805020075a7 */ /* 0x0022a400080011ff */
[----:B--2---:R-:W-:Y:S05]  /*6a40*/  @!P0 NANOSLEEP.SYNCS 0x989680 ;  /* 0x009896800000895d */ /* 0x004fea0003900000 */
[----:B------:R-:W2:Y:S02]  /*6a50*/  @!P0 SYNCS.PHASECHK.TRANS64 P0, [R2+URZ+0x18], R5 ;  /* 0x00001805020085a7 */ /* 0x000ea400080010ff */
[----:B--2---:R-:W-:Y:S05]  /*6a60*/  @!P0 BRA `(.L_x_95) ;  /* 0xfffffffc00f08947 */ /* 0x004fea000383ffff */
[----:B------:R-:W-:Y:S05]  /*6a70*/  BRA `(.L_x_21) ;  /* 0xffffffac00247947 */ /* 0x000fea000383ffff */
.L_x_28:
[----:B-1----:R-:W-:-:S07]  /*6a80*/  MOV R2, UR17 ;  /* 0x0000001100027c02 */ /* 0x002fce0008000f00 */
.L_x_96:
[----:B-1----:R1:W2:Y:S02]  /*6a90*/  SYNCS.PHASECHK.TRANS64.TRYWAIT P0, [R2+URZ+0x18], R5 ;  /* 0x00001805020075a7 */ /* 0x0022a400080011ff */
[----:B--2---:R-:W-:Y:S05]  /*6aa0*/  @!P0 NANOSLEEP.SYNCS 0x989680 ;  /* 0x009896800000895d */ /* 0x004fea0003900000 */
[----:B------:R-:W2:Y:S02]  /*6ab0*/  @!P0 SYNCS.PHASECHK.TRANS64 P0, [R2+URZ+0x18], R5 ;  /* 0x00001805020085a7 */ /* 0x000ea400080010ff */
[----:B--2---:R-:W-:Y:S05]  /*6ac0*/  @!P0 BRA `(.L_x_96) ;  /* 0xfffffffc00f08947 */ /* 0x004fea000383ffff */
[----:B------:R-:W-:Y:S05]  /*6ad0*/  BRA `(.L_x_27) ;  /* 0xffffffac00cc7947 */ /* 0x000fea000383ffff */
.L_x_32:
[----:B-1----:R1:W2:Y:S02]  /*6ae0*/  SYNCS.PHASECHK.TRANS64.TRYWAIT P0, [R2+URZ+0x50], R3 ;  /* 0x00005003020075a7 */ /* 0x0022a400080011ff */
[----:B--2---:R-:W-:Y:S05]  /*6af0*/  @!P0 NANOSLEEP.SYNCS 0x989680 ;  /* 0x009896800000895d */ /* 0x004fea0003900000 */
[----:B------:R-:W2:Y:S02]  /*6b00*/  @!P0 SYNCS.PHASECHK.TRANS64 P0, [R2+URZ+0x50], R3 ;  /* 0x00005003020085a7 */ /* 0x000ea400080010ff */
[----:B--2---:R-:W-:Y:S05]  /*6b10*/  @!P0 BRA `(.L_x_32) ;  /* 0xfffffffc00f08947 */ /* 0x004fea000383ffff */
[----:B------:R-:W-:Y:S05]  /*6b20*/  BRA `(.L_x_97) ;  /* 0xffffffb0005c7947 */ /* 0x000fea000383ffff */
.L_x_36:
[----:B----4-:R-:W-:-:S07]  /*6b30*/  MOV R0, UR5 ;  /* 0x0000000500007c02 */ /* 0x010fce0008000f00 */
.L_x_98:
[----:B-1----:R1:W2:Y:S02]  /*6b40*/  SYNCS.PHASECHK.TRANS64.TRYWAIT P0, [R0+URZ], R3 ;  /* 0x00000003000075a7 */ /* 0x0022a400080011ff */
[----:B--2---:R-:W-:Y:S05]  /*6b50*/  @!P0 NANOSLEEP.SYNCS 0x989680 ;  /* 0x009896800000895d */ /* 0x004fea0003900000 */
[----:B------:R-:W2:Y:S02]  /*6b60*/  @!P0 SYNCS.PHASECHK.TRANS64 P0, [R0+URZ], R3 ;  /* 0x00000003000085a7 */ /* 0x000ea400080010ff */
[----:B--2---:R-:W-:Y:S05]  /*6b70*/  @!P0 BRA `(.L_x_98) ;  /* 0xfffffffc00f08947 */ /* 0x004fea000383ffff */
[----:B------:R-:W-:Y:S05]  /*6b80*/  BRA `(.L_x_99) ;  /* 0xffffffb400cc7947 */ /* 0x000fea000383ffff */
.L_x_37:
[----:B----4-:R-:W-:-:S07]  /*6b90*/  MOV R0, UR5 ;  /* 0x0000000500007c02 */ /* 0x010fce0008000f00 */
.L_x_100:
[----:B-1----:R1:W2:Y:S02]  /*6ba0*/  SYNCS.PHASECHK.TRANS64.TRYWAIT P0, [R0+URZ], R3 ;  /* 0x00000003000075a7 */ /* 0x0022a400080011ff */
[----:B--2---:R-:W-:Y:S05]  /*6bb0*/  @!P0 NANOSLEEP.SYNCS 0x989680 ;  /* 0x009896800000895d */ /* 0x004fea0003900000 */
[----:B------:R-:W2:Y:S02]  /*6bc0*/  @!P0 SYNCS.PHASECHK.TRANS64 P0, [R0+URZ], R3 ;  /* 0x00000003000085a7 */ /* 0x000ea400080010ff */
[----:B--2---:R-:W-:Y:S05]  /*6bd0*/  @!P0 BRA `(.L_x_100) ;  /* 0xfffffffc00f08947 */ /* 0x004fea000383ffff */
[----:B------:R-:W-:Y:S05]  /*6be0*/  BRA `(.L_x_101) ;  /* 0xffffffb400d87947 */ /* 0x000fea000383ffff */
.L_x_40:
[----:B-1----:R1:W2:Y:S02]  /*6bf0*/  SYNCS.PHASECHK.TRANS64.TRYWAIT P0, [R0+URZ+0xb0], R5 ;  /* 0x0000b005000075a7 */ /* 0x0022a400080011ff */
[----:B--2---:R-:W-:Y:S05]  /*6c00*/  @!P0 NANOSLEEP.SYNCS 0x989680 ;  /* 0x009896800000895d */ /* 0x004fea0003900000 */
[----:B------:R-:W2:Y:S02]  /*6c10*/  @!P0 SYNCS.PHASECHK.TRANS64 P0, [R0+URZ+0xb0], R5 ;  /* 0x0000b005000085a7 */ /* 0x000ea400080010ff */
[----:B--2---:R-:W-:Y:S05]  /*6c20*/  @!P0 BRA `(.L_x_40) ;  /* 0xfffffffc00f08947 */ /* 0x004fea000383ffff */
[----:B------:R-:W-:Y:S05]  /*6c30*/  BRA `(.L_x_102) ;  /* 0xffffffb800347947 */ /* 0x000fea000383ffff */
.L_x_41:
[----:B------:R-:W-:-:S07]  /*6c40*/  MOV R0, UR5 ;  /* 0x0000000500007c02 */ /* 0x000fce0008000f00 */
.L_x_103:
[----:B-1----:R1:W2:Y:S02]  /*6c50*/  SYNCS.PHASECHK.TRANS64.TRYWAIT P0, [R0+URZ+0x60], R5 ;  /* 0x00006005000075a7 */ /* 0x0022a400080011ff */
[----:B--2---:R-:W-:Y:S05]  /*6c60*/  @!P0 NANOSLEEP.SYNCS 0x989680 ;  /* 0x009896800000895d */ /* 0x004fea0003900000 */
[----:B------:R-:W2:Y:S02]  /*6c70*/  @!P0 SYNCS.PHASECHK.TRANS64 P0, [R0+URZ+0x60], R5 ;  /* 0x00006005000085a7 */ /* 0x000ea400080010ff */
[----:B--2---:R-:W-:Y:S05]  /*6c80*/  @!P0 BRA `(.L_x_103) ;  /* 0xfffffffc00f08947 */ /* 0x004fea000383ffff */
[----:B------:R-:W-:Y:S05]  /*6c90*/  BRA `(.L_x_104) ;  /* 0xffffffb800447947 */ /* 0x000fea000383ffff */
.L_x_42:
[----:B-1----:R1:W2:Y:S02]  /*6ca0*/  SYNCS.PHASECHK.TRANS64.TRYWAIT P1, [R0+URZ+0x50], R5 ;  /* 0x00005005000075a7 */ /* 0x0022a400080211ff */
[----:B--2---:R-:W-:Y:S05]  /*6cb0*/  @!P1 NANOSLEEP.SYNCS 0x989680 ;  /* 0x009896800000995d */ /* 0x004fea0003900000 */
[----:B------:R-:W2:Y:S02]  /*6cc0*/  @!P1 SYNCS.PHASECHK.TRANS64 P1, [R0+URZ+0x50], R5 ;  /* 0x00005005000095a7 */ /* 0x000ea400080210ff */
[----:B--2---:R-:W-:Y:S05]  /*6cd0*/  @!P1 BRA `(.L_x_42) ;  /* 0xfffffffc00f09947 */ /* 0x004fea000383ffff */
[----:B------:R-:W-:Y:S05]  /*6ce0*/  BRA `(.L_x_105) ;  /* 0xffffffb800747947 */ /* 0x000fea000383ffff */
.L_x_45:
[----:B------:R-:W-:-:S07]  /*6cf0*/  MOV R0, UR5 ;  /* 0x0000000500007c02 */ /* 0x000fce0008000f00 */
.L_x_106:
[----:B-1----:R1:W2:Y:S02]  /*6d00*/  SYNCS.PHASECHK.TRANS64.TRYWAIT P0, [R0+URZ+0x60], R3 ;  /* 0x00006003000075a7 */ /* 0x0022a400080011ff */
[----:B--2---:R-:W-:Y:S05]  /*6d10*/  @!P0 NANOSLEEP.SYNCS 0x989680 ;  /* 0x009896800000895d */ /* 0x004fea0003900000 */
[----:B------:R-:W2:Y:S02]  /*6d20*/  @!P0 SYNCS.PHASECHK.TRANS64 P0, [R0+URZ+0x60], R3 ;  /* 0x00006003000085a7 */ /* 0x000ea400080010ff */
[----:B--2---:R-:W-:Y:S05]  /*6d30*/  @!P0 BRA `(.L_x_106) ;  /* 0xfffffffc00f08947 */ /* 0x004fea000383ffff */
[----:B------:R-:W-:Y:S05]  /*6d40*/  BRA `(.L_x_44) ;  /* 0xffffffb800c87947 */ /* 0x000fea000383ffff */
.L_x_52:
[----:B-1----:R1:W2:Y:S02]  /*6d50*/  SYNCS.PHASECHK.TRANS64.TRYWAIT P1, [R0+URZ+0x50], R5 ;  /* 0x00005005000075a7 */ /* 0x0022a400080211ff */
[----:B--2---:R-:W-:Y:S05]  /*6d60*/  @!P1 NANOSLEEP.SYNCS 0x989680 ;  /* 0x009896800000995d */ /* 0x004fea0003900000 */
[----:B------:R-:W2:Y:S02]  /*6d70*/  @!P1 SYNCS.PHASECHK.TRANS64 P1, [R0+URZ+0x50], R5 ;  /* 0x00005005000095a7 */ /* 0x000ea400080210ff */
[----:B--2---:R-:W-:Y:S05]  /*6d80*/  @!P1 BRA `(.L_x_52) ;  /* 0xfffffffc00f09947 */ /* 0x004fea000383ffff */
[----:B------:R-:W-:Y:S05]  /*6d90*/  BRA `(.L_x_107) ;  /* 0xffffffc000387947 */ /* 0x000fea000383ffff */
.L_x_53:
[----:B------:R-:W-:-:S07]  /*6da0*/  MOV R3, UR7 ;  /* 0x0000000700037c02 */ /* 0x000fce0008000f00 */
.L_x_108:
[----:B-1----:R1:W2:Y:S02]  /*6db0*/  SYNCS.PHASECHK.TRANS64.TRYWAIT P0, [R3+URZ+0x90], R0 ;  /* 0x00009000030075a7 */ /* 0x0022a400080011ff */
[----:B--2---:R-:W-:Y:S05]  /*6dc0*/  @!P0 NANOSLEEP.SYNCS 0x989680 ;  /* 0x009896800000895d */ /* 0x004fea0003900000 */
[----:B------:R-:W2:Y:S02]  /*6dd0*/  @!P0 SYNCS.PHASECHK.TRANS64 P0, [R3+URZ+0x90], R0 ;  /* 0x00009000030085a7 */ /* 0x000ea400080010ff */
[----:B--2---:R-:W-:Y:S05]  /*6de0*/  @!P0 BRA `(.L_x_108) ;  /* 0xfffffffc00f08947 */ /* 0x004fea000383ffff */
[----:B------:R-:W-:Y:S05]  /*6df0*/  BRA `(.L_x_109) ;  /* 0xffffffc000707947 */ /* 0x000fea000383ffff */
.L_x_56:
[----:B------:R-:W-:Y:S07]  /*6e00*/  MOV R0, UR6 ;  /* 0x0000000600007c02 */ /* 0x000fee0008000f00 */
.L_x_110:
[----:B-1----:R1:W2:Y:S02]  /*6e10*/  SYNCS.PHASECHK.TRANS64.TRYWAIT P0, [R0+URZ], R3 ;  /* 0x00000003000075a7 */ /* 0x0022a400080011ff */
[----:B--2---:R-:W-:Y:S05]  /*6e20*/  @!P0 NANOSLEEP.SYNCS 0x989680 ;  /* 0x009896800000895d */ /* 0x004fea0003900000 */
[----:B------:R-:W2:Y:S02]  /*6e30*/  @!P0 SYNCS.PHASECHK.TRANS64 P0, [R0+URZ], R3 ;  /* 0x00000003000085a7 */ /* 0x000ea400080010ff */
[----:B--2---:R-:W-:Y:S05]  /*6e40*/  @!P0 BRA `(.L_x_110) ;  /* 0xfffffffc00f08947 */ /* 0x004fea000383ffff */
[----:B------:R-:W-:Y:S05]  /*6e50*/  BRA `(.L_x_55) ;  /* 0xffffffc0008c7947 */ /* 0x000fea000383ffff */
.L_x_59:
[----:B------:R-:W-:-:S07]  /*6e60*/  MOV R0, UR6 ;  /* 0x0000000600007c02 */ /* 0x000fce0008000f00 */
.L_x_111:
[----:B--2---:R2:W4:Y:S02]  /*6e70*/  SYNCS.PHASECHK.TRANS64.TRYWAIT P0, [R0+URZ], R3 ;  /* 0x00000003000075a7 */ /* 0x00452400080011ff */
[----:B----4-:R-:W-:Y:S05]  /*6e80*/  @!P0 NANOSLEEP.SYNCS 0x989680 ;  /* 0x009896800000895d */ /* 0x010fea0003900000 */
[----:B------:R-:W4:Y:S02]  /*6e90*/  @!P0 SYNCS.PHASECHK.TRANS64 P0, [R0+URZ], R3 ;  /* 0x00000003000085a7 */ /* 0x000f2400080010ff */
[----:B----4-:R-:W-:Y:S05]  /*6ea0*/  @!P0 BRA `(.L_x_111) ;  /* 0xfffffffc00f08947 */ /* 0x010fea000383ffff */
[----:B------:R-:W-:Y:S05]  /*6eb0*/  BRA `(.L_x_112) ;  /* 0xffffffc400687947 */ /* 0x000fea000383ffff */
.L_x_60:
[----:B------:R-:W-:-:S07]  /*6ec0*/  MOV R0, UR6 ;  /* 0x0000000600007c02 */ /* 0x000fce0008000f00 */
.L_x_113:
[----:B-1----:R1:W2:Y:S02]  /*6ed0*/  SYNCS.PHASECHK.TRANS64.TRYWAIT P0, [R0+URZ], R3 ;  /* 0x00000003000075a7 */ /* 0x0022a400080011ff */
[----:B--2---:R-:W-:Y:S05]  /*6ee0*/  @!P0 NANOSLEEP.SYNCS 0x989680 ;  /* 0x009896800000895d */ /* 0x004fea0003900000 */
[----:B------:R-:W2:Y:S02]  /*6ef0*/  @!P0 SYNCS.PHASECHK.TRANS64 P0, [R0+URZ], R3 ;  /* 0x00000003000085a7 */ /* 0x000ea400080010ff */
[----:B--2---:R-:W-:Y:S05]  /*6f00*/  @!P0 BRA `(.L_x_113) ;  /* 0xfffffffc00f08947 */ /* 0x004fea000383ffff */
[----:B------:R-:W-:Y:S05]  /*6f10*/  BRA `(.L_x_114) ;  /* 0xffffffc400747947 */ /* 0x000fea000383ffff */
.L_x_61:
[----:B------:R-:W-:-:S07]  /*6f20*/  MOV R0, UR6 ;  /* 0x0000000600007c02 */ /* 0x000fce0008000f00 */
.L_x_115:
[----:B-1----:R1:W2:Y:S02]  /*6f30*/  SYNCS.PHASECHK.TRANS64.TRYWAIT P0, [R0+URZ], R3 ;  /* 0x00000003000075a7 */ /* 0x0022a400080011ff */
[----:B--2---:R-:W-:Y:S05]  /*6f40*/  @!P0 NANOSLEEP.SYNCS 0x989680 ;  /* 0x009896800000895d */ /* 0x004fea0003900000 */
[----:B------:R-:W2:Y:S02]  /*6f50*/  @!P0 SYNCS.PHASECHK.TRANS64 P0, [R0+URZ], R3 ;  /* 0x00000003000085a7 */ /* 0x000ea400080010ff */
[----:B--2---:R-:W-:Y:S05]  /*6f60*/  @!P0 BRA `(.L_x_115) ;  /* 0xfffffffc00f08947 */ /* 0x004fea000383ffff */
[----:B------:R-:W-:Y:S05]  /*6f70*/  BRA `(.L_x_116) ;  /* 0xffffffc400807947 */ /* 0x000fea000383ffff */
.L_x_62:
[----:B------:R-:W-:-:S07]  /*6f80*/  MOV R0, UR7 ;  /* 0x0000000700007c02 */ /* 0x000fce0008000f00 */
.L_x_117:
[----:B-1----:R1:W2:Y:S02]  /*6f90*/  SYNCS.PHASECHK.TRANS64.TRYWAIT P0, [R0+URZ], R3 ;  /* 0x00000003000075a7 */ /* 0x0022a400080011ff */
[----:B--2---:R-:W-:Y:S05]  /*6fa0*/  @!P0 NANOSLEEP.SYNCS 0x989680 ;  /* 0x009896800000895d */ /* 0x004fea0003900000 */
[----:B------:R-:W2:Y:S02]  /*6fb0*/  @!P0 SYNCS.PHASECHK.TRANS64 P0, [R0+URZ], R3 ;  /* 0x00000003000085a7 */ /* 0x000ea400080010ff */
[----:B--2---:R-:W-:Y:S05]  /*6fc0*/  @!P0 BRA `(.L_x_117) ;  /* 0xfffffffc00f08947 */ /* 0x004fea000383ffff */
[----:B------:R-:W-:Y:S05]  /*6fd0*/  BRA `(.L_x_118) ;  /* 0xffffffc4008c7947 */ /* 0x000fea000383ffff */
.L_x_67:
[----:B---3--:R3:W1:Y:S02]  /*6fe0*/  SYNCS.PHASECHK.TRANS64.TRYWAIT P0, [R0+URZ+0x50], R3 ;  /* 0x00005003000075a7 */ /* 0x00866400080011ff */
[----:B-1----:R-:W-:Y:S05]  /*6ff0*/  @!P0 NANOSLEEP.SYNCS 0x989680 ;  /* 0x009896800000895d */ /* 0x002fea0003900000 */
[----:B------:R-:W1:Y:S02]  /*7000*/  @!P0 SYNCS.PHASECHK.TRANS64 P0, [R0+URZ+0x50], R3 ;  /* 0x00005003000085a7 */ /* 0x000e6400080010ff */
[----:B-1----:R-:W-:Y:S05]  /*7010*/  @!P0 BRA `(.L_x_67) ;  /* 0xfffffffc00f08947 */ /* 0x002fea000383ffff */
[----:B------:R-:W-:Y:S05]  /*7020*/  BRA `(.L_x_119) ;  /* 0xffffffc800887947 */ /* 0x000fea000383ffff */
.L_x_70:
[----:B------:R-:W-:Y:S07]  /*7030*/  MOV R0, UR6 ;  /* 0x0000000600007c02 */ /* 0x000fee0008000f00 */
.L_x_120:
[----:B-1----:R1:W3:Y:S02]  /*7040*/  SYNCS.PHASECHK.TRANS64.TRYWAIT P0, [R0+URZ+0x48], R3 ;  /* 0x00004803000075a7 */ /* 0x0022e400080011ff */
[----:B---3--:R-:W-:Y:S05]  /*7050*/  @!P0 NANOSLEEP.SYNCS 0x989680 ;  /* 0x009896800000895d */ /* 0x008fea0003900000 */
[----:B------:R-:W3:Y:S02]  /*7060*/  @!P0 SYNCS.PHASECHK.TRANS64 P0, [R0+URZ+0x48], R3 ;  /* 0x00004803000085a7 */ /* 0x000ee400080010ff */
[----:B---3--:R-:W-:Y:S05]  /*7070*/  @!P0 BRA `(.L_x_120) ;  /* 0xfffffffc00f08947 */ /* 0x008fea000383ffff */
[----:B------:R-:W-:Y:S05]  /*7080*/  BRA `(.L_x_69) ;  /* 0xffffffcc00747947 */ /* 0x000fea000383ffff */
.L_x_73:
[----:B------:R-:W-:Y:S07]  /*7090*/  MOV R3, UR6 ;  /* 0x0000000600037c02 */ /* 0x000fee0008000f00 */
.L_x_121:
[----:B-1----:R1:W2:Y:S02]  /*70a0*/  SYNCS.PHASECHK.TRANS64.TRYWAIT P2, [R3+URZ+0x38], R26 ;  /* 0x0000381a030075a7 */ /* 0x0022a400080411ff */
[----:B--2---:R-:W-:Y:S05]  /*70b0*/  @!P2 NANOSLEEP.SYNCS 0x989680 ;  /* 0x009896800000a95d */ /* 0x004fea0003900000 */
[----:B------:R-:W2:Y:S02]  /*70c0*/  @!P2 SYNCS.PHASECHK.TRANS64 P2, [R3+URZ+0x38], R26 ;  /* 0x0000381a0300a5a7 */ /* 0x000ea400080410ff */
[----:B--2---:R-:W-:Y:S05]  /*70d0*/  @!P2 BRA `(.L_x_121) ;  /* 0xfffffffc00f0a947 */ /* 0x004fea000383ffff */
[----:B------:R-:W-:Y:S05]  /*70e0*/  BRA `(.L_x_122) ;  /* 0xffffffd000087947 */ /* 0x000fea000383ffff */
.L_x_76:
[----:B--2---:R2:W4:Y:S02]  /*70f0*/  SYNCS.PHASECHK.TRANS64.TRYWAIT P0, [R0+URZ+0x50], R3 ;  /* 0x00005003000075a7 */ /* 0x00452400080011ff */
[----:B----4-:R-:W-:Y:S05]  /*7100*/  @!P0 NANOSLEEP.SYNCS 0x989680 ;  /* 0x009896800000895d */ /* 0x010fea0003900000 */
[----:B------:R-:W4:Y:S02]  /*7110*/  @!P0 SYNCS.PHASECHK.TRANS64 P0, [R0+URZ+0x50], R3 ;  /* 0x00005003000085a7 */ /* 0x000f2400080010ff */
[----:B----4-:R-:W-:Y:S05]  /*7120*/  @!P0 BRA `(.L_x_76) ;  /* 0xfffffffc00f08947 */ /* 0x010fea000383ffff */
[----:B------:R-:W-:Y:S05]  /*7130*/  BRA `(.L_x_123) ;  /* 0xffffffd400687947 */ /* 0x000fea000383ffff */
.L_x_87:
[----:B-1----:R-:W-:Y:S04]  /*7140*/  MOV R0, UR43 ;  /* 0x0000002b00007c02 */ /* 0x002fe80008000f00 */
[----:B------:R1:W2:Y:S03]  /*7150*/  SYNCS.PHASECHK.TRANS64.TRYWAIT P1, [R0+URZ+0x30], R3 ;  /* 0x00003003000075a7 */ /* 0x0002a600080211ff */
[----:B--2---:R-:W-:Y:S05]  /*7160*/  @!P1 NANOSLEEP.SYNCS 0x989680 ;  /* 0x009896800000995d */ /* 0x004fea0003900000 */
[----:B------:R-:W2:Y:S02]  /*7170*/  @!P1 SYNCS.PHASECHK.TRANS64 P1, [R0+URZ+0x30], R3 ;  /* 0x00003003000095a7 */ /* 0x000ea400080210ff */
[----:B--2---:R-:W-:Y:S05]  /*7180*/  @!P1 BRA `(.L_x_87) ;  /* 0xfffffffc00ec9947 */ /* 0x004fea000383ffff */
[----:B------:R-:W-:Y:S05]  /*7190*/  BRA `(.L_x_86) ;  /* 0xffffffe000647947 */ /* 0x000fea000383ffff */
.L_x_89:
[----:B------:R1:W1:Y:S02]  /*71a0*/  SYNCS.PHASECHK.TRANS64.TRYWAIT P1, [R148+URZ+0x70], R5 ;  /* 0x00007005940075a7 */ /* 0x00026400080211ff */
[----:B-1----:R-:W-:Y:S05]  /*71b0*/  @!P1 NANOSLEEP.SYNCS 0x989680 ;  /* 0x009896800000995d */ /* 0x002fea0003900000 */
[----:B------:R-:W1:Y:S02]  /*71c0*/  @!P1 SYNCS.PHASECHK.TRANS64 P1, [R148+URZ+0x70], R5 ;  /* 0x00007005940095a7 */ /* 0x000e6400080210ff */
[----:B-1----:R-:W-:Y:S05]  /*71d0*/  @!P1 BRA `(.L_x_89) ;  /* 0xfffffffc00f09947 */ /* 0x002fea000383ffff */
[----:B------:R-:W-:Y:S05]  /*71e0*/  BRA `(.L_x_88) ;  /* 0xffffffe000a87947 */ /* 0x000fea000383ffff */
        .weak           $__internal_0_$__cuda_sm10x_tcgen05_guardrail_trap_col_being_dealloced_not_returned_by_alloc
        .type           $__internal_0_$__cuda_sm10x_tcgen05_guardrail_trap_col_being_dealloced_not_returned_by_alloc,@function
        .size           $__internal_0_$__cuda_sm10x_tcgen05_guardrail_trap_col_being_dealloced_not_returned_by_alloc,($__internal_1_$__cuda_sm10x_tcgen05_guardrail_trap_phase_invalid_during_alloc - $__internal_0_$__cuda_sm10x_tcgen05_guardrail_trap_col_being_dealloced_not_returned_by_alloc)
$__internal_0_$__cuda_sm10x_tcgen05_guardrail_trap_col_being_dealloced_not_returned_by_alloc:
[----:B------:R-:W-:Y:S05]  /*71f0*/  BPT.TRAP 0x1 ;  /* 0x000000040000795c */ /* 0x000fea0000300000 */
[----:B------:R-:W-:-:S04]  /*7200*/  HFMA2 R3, -RZ, RZ, 0, 0 ;  /* 0x00000000ff037431 */ /* 0x000fc800000001ff */
[----:B------:R-:W-:Y:S05]  /*7210*/  RET.REL.NODEC R2 `(_ZN7cutlass13device_kernelINS_4gemm6kernel13GemmUniversalIN4cute5tupleIJiiiiEEENS1_10collective13CollectiveMmaINS1_35MainloopSm100TmaUmmaWarpSpecializedILi3ELi2ELi4ENS5_IJNS4_1CILi1EEESB_SB_EEEEENS5_IJNSA_ILi128EEENSA_ILi64EEESE_EEEaNS5_IJlSB_lEEEaSH_NS4_8TiledMMAINS4_8MMA_AtomIJNS4_15SM100_MMA_S8_SSIaaiLi128ELi64ELNS4_4UMMA5MajorE0ELSM_0ELNSL_8SaturateE0EEEEEENS4_6LayoutISC_NS5_IJNSA_ILi0EEESR_SR_EEEEENS5_IJNS4_10UnderscoreESU_SU_EEEEENS4_13SM90_TMA_LOADENS4_14ComposedLayoutINS4_7SwizzleILi3ELi4ELi3EEENS4_18smem_ptr_flag_bitsILi8EEENSQ_INS5_IJNSA_ILi8EEESE_EEENS5_IJSE_SB_EEEEEEEvNS4_8identityESX_S17_vS18_EENS_8epilogue10collective18CollectiveEpilogueINS1A_23Sm100TmaWarpSpecializedILi1ELi1ELi64ELb0ELb0EEEJSG_NS5_IJNSQ_ISE_SB_EENSQ_ISF_SB_EEEEEaSH_aSH_NS1A_6fusion15FusionCallbacksIS1E_NS1I_17LinearCombinationIaiaiLNS_15FloatRoundStyleE2EEESG_S1H_JEEENS4_5SM1004TMEM4LOAD26SM100_TMEM_LOAD_32dp32b64xESX_NSY_INSZ_ILi2ELi4ELi3EEES12_NSQ_INS5_IJS13_SF_EEENS5_IJSF_SB_EEEEEEENS4_39AutoVectorizingCopyWithAssumedAlignmentILi128EEENS4_14SM90_TMA_STOREES1W_S1Y_S1Y_EEEvvEEEEvNT_6ParamsE) ;  /* 0xffffff8c02787950 */ /* 0x000fea0003c3ffff */
        .weak           $__internal_1_$__cuda_sm10x_tcgen05_guardrail_trap_phase_invalid_during_alloc
        .type           $__internal_1_$__cuda_sm10x_tcgen05_guardrail_trap_phase_invalid_during_alloc,@function
        .size           $__internal_1_$__cuda_sm10x_tcgen05_guardrail_trap_phase_invalid_during_alloc,($__internal_2_$__cuda_sm10x_tcgen05_guardrail_trap_unallocated_columns_being_dealloced - $__internal_1_$__cuda_sm10x_tcgen05_guardrail_trap_phase_invalid_during_alloc)
$__internal_1_$__cuda_sm10x_tcgen05_guardrail_trap_phase_invalid_during_alloc:
[----:B------:R-:W-:Y:S05]  /*7220*/  BPT.TRAP 0x1 ;  /* 0x000000040000795c */ /* 0x000fea0000300000 */
[----:B------:R-:W-:-:S04]  /*7230*/  MOV R3, 0x0 ;  /* 0x0000000000037802 */ /* 0x000fc80000000f00 */
[----:B------:R-:W-:Y:S05]  /*7240*/  RET.REL.NODEC R2 `(_ZN7cutlass13device_kernelINS_4gemm6kernel13GemmUniversalIN4cute5tupleIJiiiiEEENS1_10collective13CollectiveMmaINS1_35MainloopSm100TmaUmmaWarpSpecializedILi3ELi2ELi4ENS5_IJNS4_1CILi1EEESB_SB_EEEEENS5_IJNSA_ILi128EEENSA_ILi64EEESE_EEEaNS5_IJlSB_lEEEaSH_NS4_8TiledMMAINS4_8MMA_AtomIJNS4_15SM100_MMA_S8_SSIaaiLi128ELi64ELNS4_4UMMA5MajorE0ELSM_0ELNSL_8SaturateE0EEEEEENS4_6LayoutISC_NS5_IJNSA_ILi0EEESR_SR_EEEEENS5_IJNS4_10UnderscoreESU_SU_EEEEENS4_13SM90_TMA_LOADENS4_14ComposedLayoutINS4_7SwizzleILi3ELi4ELi3EEENS4_18smem_ptr_flag_bitsILi8EEENSQ_INS5_IJNSA_ILi8EEESE_EEENS5_IJSE_SB_EEEEEEEvNS4_8identityESX_S17_vS18_EENS_8epilogue10collective18CollectiveEpilogueINS1A_23Sm100TmaWarpSpecializedILi1ELi1ELi64ELb0ELb0EEEJSG_NS5_IJNSQ_ISE_SB_EENSQ_ISF_SB_EEEEEaSH_aSH_NS1A_6fusion15FusionCallbacksIS1E_NS1I_17LinearCombinationIaiaiLNS_15FloatRoundStyleE2EEESG_S1H_JEEENS4_5SM1004TMEM4LOAD26SM100_TMEM_LOAD_32dp32b64xESX_NSY_INSZ_ILi2ELi4ELi3EEES12_NSQ_INS5_IJS13_SF_EEENS5_IJSF_SB_EEEEEEENS4_39AutoVectorizingCopyWithAssumedAlignmentILi128EEENS4_14SM90_TMA_STOREES1W_S1Y_S1Y_EEEvvEEEEvNT_6ParamsE) ;  /* 0xffffff8c026c7950 */ /* 0x000fea0003c3ffff */
        .weak           $__internal_2_$__cuda_sm10x_tcgen05_guardrail_trap_unallocated_columns_being_dealloced
        .type           $__internal_2_$__cuda_sm10x_tcgen05_guardrail_trap_unallocated_columns_being_dealloced,@function
        .size           $__internal_2_$__cuda_sm10x_tcgen05_guardrail_trap_unallocated_columns_being_dealloced,(.L_x_125 - $__internal_2_$__cuda_sm10x_tcgen05_guardrail_trap_unallocated_columns_being_dealloced)
$__internal_2_$__cuda_sm10x_tcgen05_guardrail_trap_unallocated_columns_being_dealloced:
[----:B------:R-:W-:Y:S05]  /*7250*/  BPT.TRAP 0x1 ;  /* 0x000000040000795c */ /* 0x000fea0000300000 */
[----:B------:R-:W-:-:S04]  /*7260*/  HFMA2 R3, -RZ, RZ, 0, 0 ;  /* 0x00000000ff037431 */ /* 0x000fc800000001ff */
[----:B------:R-:W-:Y:S05]  /*7270*/  RET.REL.NODEC R2 `(_ZN7cutlass13device_kernelINS_4gemm6kernel13GemmUniversalIN4cute5tupleIJiiiiEEENS1_10collective13CollectiveMmaINS1_35MainloopSm100TmaUmmaWarpSpecializedILi3ELi2ELi4ENS5_IJNS4_1CILi1EEESB_SB_EEEEENS5_IJNSA_ILi128EEENSA_ILi64EEESE_EEEaNS5_IJlSB_lEEEaSH_NS4_8TiledMMAINS4_8MMA_AtomIJNS4_15SM100_MMA_S8_SSIaaiLi128ELi64ELNS4_4UMMA5MajorE0ELSM_0ELNSL_8SaturateE0EEEEEENS4_6LayoutISC_NS5_IJNSA_ILi0EEESR_SR_EEEEENS5_IJNS4_10UnderscoreESU_SU_EEEEENS4_13SM90_TMA_LOADENS4_14ComposedLayoutINS4_7SwizzleILi3ELi4ELi3EEENS4_18smem_ptr_flag_bitsILi8EEENSQ_INS5_IJNSA_ILi8EEESE_EEENS5_IJSE_SB_EEEEEEEvNS4_8identityESX_S17_vS18_EENS_8epilogue10collective18CollectiveEpilogueINS1A_23Sm100TmaWarpSpecializedILi1ELi1ELi64ELb0ELb0EEEJSG_NS5_IJNSQ_ISE_SB_EENSQ_ISF_SB_EEEEEaSH_aSH_NS1A_6fusion15FusionCallbacksIS1E_NS1I_17LinearCombinationIaiaiLNS_15FloatRoundStyleE2EEESG_S1H_JEEENS4_5SM1004TMEM4LOAD26SM100_TMEM_LOAD_32dp32b64xESX_NSY_INSZ_ILi2ELi4ELi3EEES12_NSQ_INS5_IJS13_SF_EEENS5_IJSF_SB_EEEEEEENS4_39AutoVectorizingCopyWithAssumedAlignmentILi128EEENS4_14SM90_TMA_STOREES1W_S1Y_S1Y_EEEvvEEEEvNT_6ParamsE) ;  /* 0xffffff8c02607950 */ /* 0x000fea0003c3ffff */
.L_x_124:
[----:B------:R-:W-:-:S00]  /*7280*/  BRA `(.L_x_124) ;  /* 0xfffffffc00fc7947 */ /* 0x000fc0000383ffff */
[----:B------:R-:W-:-:S00]  /*7290*/  NOP ;  /* 0x0000000000007918 */ /* 0x000fc00000000000 */
        /* <DEDUP_REMOVED lines=14> */
.L_x_125:


//--------------------- .nv.global.init           --------------------------
	.section	.nv.global.init,"aw",@progbits
.nv.global.init:
	.type		$str$27,@object
	.size		$str$27,($str$28 - $str$27)
$str$27:
        /*0000*/ 	.byte	0x28, 0x61, 0x64, 0x64, 0x72, 0x65, 0x73, 0x73, 0x20, 0x26, 0x20, 0x6d, 0x61, 0x73, 0x6b, 0x29
        /*0010*/ 	.byte	0x20, 0x3d, 0x3d, 0x20, 0x30, 0x00
	.type		$str$28,@object
	.size		$str$28,($str$26 - $str$28)
$str$28:
        /*0016*/ 	.byte	0x2f, 0x74, 0x6d, 0x70, 0x2f, 0x63, 0x75, 0x74, 0x6c, 0x61, 0x73, 0x73, 0x5f, 0x73, 0x77, 0x65
        /*0026*/ 	.byte	0x65, 0x70, 0x5f, 0x73, 0x72, 0x63, 0x2f, 0x69, 0x6e, 0x63, 0x6c, 0x75, 0x64, 0x65, 0x2f, 0x63
        /*0036*/ 	.byte	0x75, 0x74, 0x65, 0x2f, 0x70, 0x6f, 0x69, 0x6e, 0x74, 0x65, 0x72, 0x5f, 0x66, 0x6c, 0x61, 0x67
        /*0046*/ 	.byte	0x67, 0x65, 0x64, 0x2e, 0x68, 0x70, 0x70, 0x00
	.type		$str$26,@object
	.size		$str$26,($str$25 - $str$26)
$str$26:
        /*004e*/ 	.byte	0x2f, 0x74, 0x6d, 0x70, 0x2f, 0x63, 0x75, 0x74, 0x6c, 0x61, 0x73, 0x73, 0x5f, 0x73, 0x77, 0x65
        /*005e*/ 	.byte	0x65, 0x70, 0x5f, 0x73, 0x72, 0x63, 0x2f, 0x69, 0x6e, 0x63, 0x6c, 0x75, 0x64, 0x65, 0x2f, 0x63
        /*006e*/ 	.byte	0x75, 0x74, 0x65, 0x2f, 0x61, 0x74, 0x6f, 0x6d, 0x2f, 0x63, 0x6f, 0x70, 0x79, 0x5f, 0x74, 0x72
        /*007e*/ 	.byte	0x61, 0x69, 0x74, 0x73, 0x5f, 0x73, 0x6d, 0x31, 0x30, 0x30, 0x2e, 0x68, 0x70, 0x70, 0x00
	.type		$str$25,@object
	.size		$str$25,(__unnamed_1 - $str$25)
$str$25:
        /*008d*/ 	.byte	0x28, 0x28, 0x75, 0x69, 0x6e, 0x74, 0x33, 0x32, 0x5f, 0x74, 0x28, 0x74, 0x68, 0x72, 0x65, 0x61
        /*009d*/ 	.byte	0x64, 0x49, 0x64, 0x78, 0x2e, 0x78, 0x29, 0x20, 0x2f, 0x20, 0x33, 0x32, 0x29, 0x20, 0x25, 0x20
        /*00ad*/ 	.byte	0x34, 0x29, 0x20, 0x3d, 0x3d, 0x20, 0x28, 0x28, 0x28, 0x74, 0x6d, 0x65, 0x6d, 0x5f, 0x61, 0x64
        /*00bd*/ 	.byte	0x64, 0x72, 0x20, 0x3e, 0x3e, 0x20, 0x31, 0x36, 0x29, 0x20, 0x2f, 0x20, 0x33, 0x32, 0x29, 0x20
        /*00cd*/ 	.byte	0x25, 0x20, 0x34, 0x29, 0x00
	.type		__unnamed_1,@object
	.size		__unnamed_1,(__unnamed_2 - __unnamed_1)
__unnamed_1:
        /*00d2*/ 	.byte	0x61, 0x75, 0x74, 0x6f, 0x20, 0x63, 0x75, 0x74, 0x65, 0x3a, 0x3a, 0x61, 0x73, 0x5f, 0x70, 0x6f
        /* <DEDUP_REMOVED lines=24> */
        /*0262*/ 	.byte	0x5d, 0x00
	.type		__unnamed_2,@object
	.size		__unnamed_2,(.L_2 - __unnamed_2)
__unnamed_2:
        /* <DEDUP_REMOVED lines=42> */
        /*0504*/ 	.byte	0x43, 0x3c, 0x30, 0x3e, 0x3e, 0x3e, 0x3e, 0x5d, 0x00
.L_2:


//--------------------- .nv.shared._ZN7cutlass13device_kernelINS_4gemm6kernel13GemmUniversalIN4cute5tupleIJiiiiEEENS1_10collective13CollectiveMmaINS1_35MainloopSm100TmaUmmaWarpSpecializedILi3ELi2ELi4ENS5_IJNS4_1CILi1EEESB_SB_EEEEENS5_IJNSA_ILi128EEENSA_ILi64EEESE_EEEaNS5_IJlSB_lEEEaSH_NS4_8TiledMMAINS4_8MMA_AtomIJNS4_15SM100_MMA_S8_SSIaaiLi128ELi64ELNS4_4UMMA5MajorE0ELSM_0ELNSL_8SaturateE0EEEEEENS4_6LayoutISC_NS5_IJNSA_ILi0EEESR_SR_EEEEENS5_IJNS4_10UnderscoreESU_SU_EEEEENS4_13SM90_TMA_LOADENS4_14ComposedLayoutINS4_7SwizzleILi3ELi4ELi3EEENS4_18smem_ptr_flag_bitsILi8EEENSQ_INS5_IJNSA_ILi8EEESE_EEENS5_IJSE_SB_EEEEEEEvNS4_8identityESX_S17_vS18_EENS_8epilogue10collective18CollectiveEpilogueINS1A_23Sm100TmaWarpSpecializedILi1ELi1ELi64ELb0ELb0EEEJSG_NS5_IJNSQ_ISE_SB_EENSQ_ISF_SB_EEEEEaSH_aSH_NS1A_6fusion15FusionCallbacksIS1E_NS1I_17LinearCombinationIaiaiLNS_15FloatRoundStyleE2EEESG_S1H_JEEENS4_5SM1004TMEM4LOAD26SM100_TMEM_LOAD_32dp32b64xESX_NSY_INSZ_ILi2ELi4ELi3EEES12_NSQ_INS5_IJS13_SF_EEENS5_IJSF_SB_EEEEEEENS4_39AutoVectorizingCopyWithAssumedAlignmentILi128EEENS4_14SM90_TMA_STOREES1W_S1Y_S1Y_EEEvvEEEEvNT_6ParamsE --------------------------
	.section	.nv.shared._ZN7cutlass13device_kernelINS_4gemm6kernel13GemmUniversalIN4cute5tupleIJiiiiEEENS1_10collective13CollectiveMmaINS1_35MainloopSm100TmaUmmaWarpSpecializedILi3ELi2ELi4ENS5_IJNS4_1CILi1EEESB_SB_EEEEENS5_IJNSA_ILi128EEENSA_ILi64EEESE_EEEaNS5_IJlSB_lEEEaSH_NS4_8TiledMMAINS4_8MMA_AtomIJNS4_15SM100_MMA_S8_SSIaaiLi128ELi64ELNS4_4UMMA5MajorE0ELSM_0ELNSL_8SaturateE0EEEEEENS4_6LayoutISC_NS5_IJNSA_ILi0EEESR_SR_EEEEENS5_IJNS4_10UnderscoreESU_SU_EEEEENS4_13SM90_TMA_LOADENS4_14ComposedLayoutINS4_7SwizzleILi3ELi4ELi3EEENS4_18smem_ptr_flag_bitsILi8EEENSQ_INS5_IJNSA_ILi8EEESE_EEENS5_IJSE_SB_EEEEEEEvNS4_8identityESX_S17_vS18_EENS_8epilogue10collective18CollectiveEpilogueINS1A_23Sm100TmaWarpSpecializedILi1ELi1ELi64ELb0ELb0EEEJSG_NS5_IJNSQ_ISE_SB_EENSQ_ISF_SB_EEEEEaSH_aSH_NS1A_6fusion15FusionCallbacksIS1E_NS1I_17LinearCombinationIaiaiLNS_15FloatRoundStyleE2EEESG_S1H_JEEENS4_5SM1004TMEM4LOAD26SM100_TMEM_LOAD_32dp32b64xESX_NSY_INSZ_ILi2ELi4ELi3EEES12_NSQ_INS5_IJS13_SF_EEENS5_IJSF_SB_EEEEEEENS4_39AutoVectorizingCopyWithAssumedAlignmentILi128EEENS4_14SM90_TMA_STOREES1W_S1Y_S1Y_EEEvvEEEEvNT_6ParamsE,"aw",@nobits
	.sectionflags	@""
	.align	16
	.zero		1024


//--------------------- .nv.shared.reserved.0     --------------------------
	.section	.nv.shared.reserved.0,"aw",@nobits
	.weak		__nv_reservedSMEM_offset_0_alias
	.size		__nv_reservedSMEM_offset_0_alias, 0, 64
	.other		__nv_reservedSMEM_offset_0_alias,@"STO_CUDA_RESERVED_SHARED STV_DEFAULT"
__nv_reservedSMEM_offset_0_alias:
	.zero		0
.nv.shared.reserved.0:
	.zero		64
	.weak		__nv_reservedSMEM_tcgen05_partition
	.type		__nv_reservedSMEM_tcgen05_partition,@object
	.size		__nv_reservedSMEM_tcgen05_partition,(.L_0 - __nv_reservedSMEM_tcgen05_partition)
__nv_reservedSMEM_tcgen05_partition:
	.zero		32
.L_0:


//--------------------- .nv.global                --------------------------
	.section	.nv.global,"aw",@nobits
.nv.global:
	.type		_ZN40_INTERNAL_6f42bfd7_4_k_cu_2b442515_145404cute1_E,@object
	.size		_ZN40_INTERNAL_6f42bfd7_4_k_cu_2b442515_145404cute1_E,(_ZN40_INTERNAL_6f42bfd7_4_k_cu_2b442515_145404cuda3std3__45__cpo6cbeginE - _ZN40_INTERNAL_6f42bfd7_4_k_cu_2b442515_145404cute1_E)
_ZN40_INTERNAL_6f42bfd7_4_k_cu_2b442515_145404cute1_E:
	.zero		1
	.type		_ZN40_INTERNAL_6f42bfd7_4_k_cu_2b442515_145404cuda3std3__45__cpo6cbeginE,@object
	.size		_ZN40_INTERNAL_6f42bfd7_4_k_cu_2b442515_145404cuda3std3__45__cpo6cbeginE,(_ZN40_INTERNAL_6f42bfd7_4_k_cu_2b442515_145404cuda3std3__48in_placeE - _ZN40_INTERNAL_6f42bfd7_4_k_cu_2b442515_145404cuda3std3__45__cpo6cbeginE)
_ZN40_INTERNAL_6f42bfd7_4_k_cu_2b442515_145404cuda3std3__45__cpo6cbeginE:
	.zero		1
	.type		_ZN40_INTERNAL_6f42bfd7_4_k_cu_2b442515_145404cuda3std3__48in_placeE,@object
	.size		_ZN40_INTERNAL_6f42bfd7_4_k_cu_2b442515_145404cuda3std3__48in_placeE,(_ZN40_INTERNAL_6f42bfd7_4_k_cu_2b442515_145404cuda3std6ranges3__45__cpo9iter_moveE - _ZN40_INTERNAL_6f42bfd7_4_k_cu_2b442515_145404cuda3std3__48in_placeE)
_ZN40_INTERNAL_6f42bfd7_4_k_cu_2b442515_145404cuda3std3__48in_placeE:
	.zero		1
	.type		_ZN40_INTERNAL_6f42bfd7_4_k_cu_2b442515_145404cuda3std6ranges3__45__cpo9iter_moveE,@object
	.size		_ZN40_INTERNAL_6f42bfd7_4_k_cu_2b442515_145404cuda3std6ranges3__45__cpo9iter_moveE,(_ZN40_INTERNAL_6f42bfd7_4_k_cu_2b442515_145404cuda3std3__45__cpo5beginE - _ZN40_INTERNAL_6f42bfd7_4_k_cu_2b442515_145404cuda3std6ranges3__45__cpo9iter_moveE)
_ZN40_INTERNAL_6f42bfd7_4_k_cu_2b442515_145404cuda3std6ranges3__45__cpo9iter_moveE:
	.zero		1
	.type		_ZN40_INTERNAL_6f42bfd7_4_k_cu_2b442515_145404cuda3std3__45__cpo5beginE,@object
	.size		_ZN40_INTERNAL_6f42bfd7_4_k_cu_2b442515_145404cuda3std3__45__cpo5beginE,(_ZN40_INTERNAL_6f42bfd7_4_k_cu_2b442515_145404cuda3std3__442_GLOBAL__N__6f42bfd7_4_k_cu_2b442515_145406ignoreE - _ZN40_INTERNAL_6f42bfd7_4_k_cu_2b442515_145404cuda3std3__45__cpo5beginE)
_ZN40_INTERNAL_6f42bfd7_4_k_cu_2b442515_145404cuda3std3__45__cpo5beginE:
	.zero		1
	.type		_ZN40_INTERNAL_6f42bfd7_4_k_cu_2b442515_145404cuda3std3__442_GLOBAL__N__6f42bfd7_4_k_cu_2b442515_145406ignoreE,@object
	.size		_ZN40_INTERNAL_6f42bfd7_4_k_cu_2b442515_145404cuda3std3__442_GLOBAL__N__6f42bfd7_4_k_cu_2b442515_145406ignoreE,(_ZN40_INTERNAL_6f42bfd7_4_k_cu_2b442515_145404cute7productE - _ZN40_INTERNAL_6f42bfd7_4_k_cu_2b442515_145404cuda3std3__442_GLOBAL__N__6f42bfd7_4_k_cu_2b442515_145406ignoreE)
_ZN40_INTERNAL_6f42bfd7_4_k_cu_2b442515_145404cuda3std3__442_GLOBAL__N__6f42bfd7_4_k_cu_2b442515_145406ignoreE:
	.zero		1
	.type		_ZN40_INTERNAL_6f42bfd7_4_k_cu_2b442515_145404cute7productE,@object
	.size		_ZN40_INTERNAL_6f42bfd7_4_k_cu_2b442515_145404cute7productE,(_ZN40_INTERNAL_6f42bfd7_4_k_cu_2b442515_145404cuda3std3__45__cpo3endE - _ZN40_INTERNAL_6f42bfd7_4_k_cu_2b442515_145404cute7productE)
_ZN40_INTERNAL_6f42bfd7_4_k_cu_2b442515_145404cute7productE:
	.zero		1
	.type		_ZN40_INTERNAL_6f42bfd7_4_k_cu_2b442515_145404cuda3std3__45__cpo3endE,@object
	.size		_ZN40_INTERNAL_6f42bfd7_4_k_cu_2b442515_145404cuda3std3__45__cpo3endE,(_ZN40_INTERNAL_6f42bfd7_4_k_cu_2b442515_145404cuda3std3__419piecewise_constructE - _ZN40_INTERNAL_6f42bfd7_4_k_cu_2b442515_145404cuda3std3__45__cpo3endE)
_ZN40_INTERNAL_6f42bfd7_4_k_cu_2b442515_145404cuda3std3__45__cpo3endE:
	.zero		1
	.type		_ZN40_INTERNAL_6f42bfd7_4_k_cu_2b442515_145404cuda3std3__419piecewise_constructE,@object
	.size		_ZN40_INTERNAL_6f42bfd7_4_k_cu_2b442515_145404cuda3std3__419piecewise_constructE,(_ZN40_INTERNAL_6f42bfd7_4_k_cu_2b442515_145404cuda3std3__45__cpo4cendE - _ZN40_INTERNAL_6f42bfd7_4_k_cu_2b442515_145404cuda3std3__419piecewise_constructE)
_ZN40_INTERNAL_6f42bfd7_4_k_cu_2b442515_145404cuda3std3__419piecewise_constructE:
	.zero		1
	.type		_ZN40_INTERNAL_6f42bfd7_4_k_cu_2b442515_145404cuda3std3__45__cpo4cendE,@object
	.size		_ZN40_INTERNAL_6f42bfd7_4_k_cu_2b442515_145404cuda3std3__45__cpo4cendE,(_ZN40_INTERNAL_6f42bfd7_4_k_cu_2b442515_145404cuda3std6ranges3__45__cpo4swapE - _ZN40_INTERNAL_6f42bfd7_4_k_cu_2b442515_145404cuda3std3__45__cpo4cendE)
_ZN40_INTERNAL_6f42bfd7_4_k_cu_2b442515_145404cuda3std3__45__cpo4cendE:
	.zero		1
	.type		_ZN40_INTERNAL_6f42bfd7_4_k_cu_2b442515_145404cuda3std6ranges3__45__cpo4swapE,@object
	.size		_ZN40_INTERNAL_6f42bfd7_4_k_cu_2b442515_145404cuda3std6ranges3__45__cpo4swapE,(.L_10 - _ZN40_INTERNAL_6f42bfd7_4_k_cu_2b442515_145404cuda3std6ranges3__45__cpo4swapE)
_ZN40_INTERNAL_6f42bfd7_4_k_cu_2b442515_145404cuda3std6ranges3__45__cpo4swapE:
	.zero		1
.L_10:


//--------------------- .nv.constant0._ZN7cutlass13device_kernelINS_4gemm6kernel13GemmUniversalIN4cute5tupleIJiiiiEEENS1_10collective13CollectiveMmaINS1_35MainloopSm100TmaUmmaWarpSpecializedILi3ELi2ELi4ENS5_IJNS4_1CILi1EEESB_SB_EEEEENS5_IJNSA_ILi128EEENSA_ILi64EEESE_EEEaNS5_IJlSB_lEEEaSH_NS4_8TiledMMAINS4_8MMA_AtomIJNS4_15SM100_MMA_S8_SSIaaiLi128ELi64ELNS4_4UMMA5MajorE0ELSM_0ELNSL_8SaturateE0EEEEEENS4_6LayoutISC_NS5_IJNSA_ILi0EEESR_SR_EEEEENS5_IJNS4_10UnderscoreESU_SU_EEEEENS4_13SM90_TMA_LOADENS4_14ComposedLayoutINS4_7SwizzleILi3ELi4ELi3EEENS4_18smem_ptr_flag_bitsILi8EEENSQ_INS5_IJNSA_ILi8EEESE_EEENS5_IJSE_SB_EEEEEEEvNS4_8identityESX_S17_vS18_EENS_8epilogue10collective18CollectiveEpilogueINS1A_23Sm100TmaWarpSpecializedILi1ELi1ELi64ELb0ELb0EEEJSG_NS5_IJNSQ_ISE_SB_EENSQ_ISF_SB_EEEEEaSH_aSH_NS1A_6fusion15FusionCallbacksIS1E_NS1I_17LinearCombinationIaiaiLNS_15FloatRoundStyleE2EEESG_S1H_JEEENS4_5SM1004TMEM4LOAD26SM100_TMEM_LOAD_32dp32b64xESX_NSY_INSZ_ILi2ELi4ELi3EEES12_NSQ_INS5_IJS13_SF_EEENS5_IJSF_SB_EEEEEEENS4_39AutoVectorizingCopyWithAssumedAlignmentILi128EEENS4_14SM90_TMA_STOREES1W_S1Y_S1Y_EEEvvEEEEvNT_6ParamsE --------------------------
	.section	.nv.constant0._ZN7cutlass13device_kernelINS_4gemm6kernel13GemmUniversalIN4cute5tupleIJiiiiEEENS1_10collective13CollectiveMmaINS1_35MainloopSm100TmaUmmaWarpSpecializedILi3ELi2ELi4ENS5_IJNS4_1CILi1EEESB_SB_EEEEENS5_IJNSA_ILi128EEENSA_ILi64EEESE_EEEaNS5_IJlSB_lEEEaSH_NS4_8TiledMMAINS4_8MMA_AtomIJNS4_15SM100_MMA_S8_SSIaaiLi128ELi64ELNS4_4UMMA5MajorE0ELSM_0ELNSL_8SaturateE0EEEEEENS4_6LayoutISC_NS5_IJNSA_ILi0EEESR_SR_EEEEENS5_IJNS4_10UnderscoreESU_SU_EEEEENS4_13SM90_TMA_LOADENS4_14ComposedLayoutINS4_7SwizzleILi3ELi4ELi3EEENS4_18smem_ptr_flag_bitsILi8EEENSQ_INS5_IJNSA_ILi8EEESE_EEENS5_IJSE_SB_EEEEEEEvNS4_8identityESX_S17_vS18_EENS_8epilogue10collective18CollectiveEpilogueINS1A_23Sm100TmaWarpSpecializedILi1ELi1ELi64ELb0ELb0EEEJSG_NS5_IJNSQ_ISE_SB_EENSQ_ISF_SB_EEEEEaSH_aSH_NS1A_6fusion15FusionCallbacksIS1E_NS1I_17LinearCombinationIaiaiLNS_15FloatRoundStyleE2EEESG_S1H_JEEENS4_5SM1004TMEM4LOAD26SM100_TMEM_LOAD_32dp32b64xESX_NSY_INSZ_ILi2ELi4ELi3EEES12_NSQ_INS5_IJS13_SF_EEENS5_IJSF_SB_EEEEEEENS4_39AutoVectorizingCopyWithAssumedAlignmentILi128EEENS4_14SM90_TMA_STOREES1W_S1Y_S1Y_EEEvvEEEEvNT_6ParamsE,"a",@progbits
	.sectionflags	@""
	.align	4
.nv.constant0._ZN7cutlass13device_kernelINS_4gemm6kernel13GemmUniversalIN4cute5tupleIJiiiiEEENS1_10collective13CollectiveMmaINS1_35MainloopSm100TmaUmmaWarpSpecializedILi3ELi2ELi4ENS5_IJNS4_1CILi1EEESB_SB_EEEEENS5_IJNSA_ILi128EEENSA_ILi64EEESE_EEEaNS5_IJlSB_lEEEaSH_NS4_8TiledMMAINS4_8MMA_AtomIJNS4_15SM100_MMA_S8_SSIaaiLi128ELi64ELNS4_4UMMA5MajorE0ELSM_0ELNSL_8SaturateE0EEEEEENS4_6LayoutISC_NS5_IJNSA_ILi0EEESR_SR_EEEEENS5_IJNS4_10UnderscoreESU_SU_EEEEENS4_13SM90_TMA_LOADENS4_14ComposedLayoutINS4_7SwizzleILi3ELi4ELi3EEENS4_18smem_ptr_flag_bitsILi8EEENSQ_INS5_IJNSA_ILi8EEESE_EEENS5_IJSE_SB_EEEEEEEvNS4_8identityESX_S17_vS18_EENS_8epilogue10collective18CollectiveEpilogueINS1A_23Sm100TmaWarpSpecializedILi1ELi1ELi64ELb0ELb0EEEJSG_NS5_IJNSQ_ISE_SB_EENSQ_ISF_SB_EEEEEaSH_aSH_NS1A_6fusion15FusionCallbacksIS1E_NS1I_17LinearCombinationIaiaiLNS_15FloatRoundStyleE2EEESG_S1H_JEEENS4_5SM1004TMEM4LOAD26SM100_TMEM_LOAD_32dp32b64xESX_NSY_INSZ_ILi2ELi4ELi3EEES12_NSQ_INS5_IJS13_SF_EEENS5_IJSF_SB_EEEEEEENS4_39AutoVectorizingCopyWithAssumedAlignmentILi128EEENS4_14SM90_TMA_STOREES1W_S1Y_S1Y_EEEvvEEEEvNT_6ParamsE:
	.zero		2944


//--------------------- SYMBOLS --------------------------

	.type		.nv.reservedSmem.offset0,@object
	.size		.nv.reservedSmem.offset0,0x4
	.type		.nv.reservedSmem.cap,@object
	.size		.nv.reservedSmem.cap,0x4
	.type		__assertfail,@function
